//
// Generated by NVIDIA NVVM Compiler
//
// Compiler Build ID: CL-36424714
// Cuda compilation tools, release 13.0, V13.0.88
// Based on NVVM 20.0.0
//

.version 9.0
.target sm_100
.address_size 64

	// .globl	_Z7x_sweepPdiii
// _ZZ7z_sweepPdiiiS_E10shared_eps has been demoted

.visible .entry _Z7x_sweepPdiii(
	.param .u64 .ptr .align 1 _Z7x_sweepPdiii_param_0,
	.param .u32 _Z7x_sweepPdiii_param_1,
	.param .u32 _Z7x_sweepPdiii_param_2,
	.param .u32 _Z7x_sweepPdiii_param_3
)
{
	.reg .pred 	%p<18>;
	.reg .b32 	%r<69>;
	.reg .b64 	%rd<38>;
	.reg .b64 	%fd<50>;

	ld.param.u64 	%rd2, [_Z7x_sweepPdiii_param_0];
	ld.param.u32 	%r25, [_Z7x_sweepPdiii_param_1];
	ld.param.u32 	%r28, [_Z7x_sweepPdiii_param_2];
	ld.param.u32 	%r29, [_Z7x_sweepPdiii_param_3];
	cvta.to.global.u64 	%rd1, %rd2;
	mov.u32 	%r30, %ctaid.y;
	mov.u32 	%r31, %ntid.y;
	mov.u32 	%r32, %tid.y;
	mad.lo.s32 	%r33, %r30, %r31, %r32;
	mov.u32 	%r34, %ctaid.x;
	mov.u32 	%r35, %ntid.x;
	mov.u32 	%r36, %tid.x;
	mad.lo.s32 	%r37, %r34, %r35, %r36;
	setp.eq.s32 	%p1, %r33, 0;
	add.s32 	%r38, %r28, -1;
	setp.ge.s32 	%p2, %r33, %r38;
	or.pred  	%p3, %p1, %p2;
	setp.lt.s32 	%p4, %r37, 1;
	or.pred  	%p5, %p4, %p3;
	add.s32 	%r39, %r29, -1;
	setp.ge.s32 	%p6, %r37, %r39;
	or.pred  	%p7, %p5, %p6;
	setp.lt.s32 	%p8, %r25, 3;
	or.pred  	%p9, %p7, %p8;
	@%p9 bra 	$L__BB0_13;
	mul.lo.s32 	%r3, %r29, %r28;
	mad.lo.s32 	%r4, %r29, %r33, %r37;
	add.s32 	%r5, %r25, -2;
	add.s32 	%r41, %r25, -3;
	and.b32  	%r6, %r5, 7;
	setp.lt.u32 	%p10, %r41, 7;
	mov.b32 	%r67, 1;
	@%p10 bra 	$L__BB0_5;
	and.b32  	%r43, %r5, -8;
	neg.s32 	%r65, %r43;
	shl.b32 	%r8, %r3, 3;
	shl.b32 	%r44, %r28, 1;
	add.s32 	%r45, %r33, %r44;
	mad.lo.s32 	%r62, %r29, %r45, %r37;
	mov.b32 	%r64, 0;
	mul.wide.s32 	%rd7, %r3, 8;
	mov.u32 	%r63, %r4;
$L__BB0_3:
	.pragma "nounroll";
	mul.wide.s32 	%rd3, %r63, 8;
	add.s64 	%rd4, %rd1, %rd3;
	ld.global.f64 	%fd1, [%rd4];
	mul.wide.s32 	%rd5, %r62, 8;
	add.s64 	%rd6, %rd1, %rd5;
	ld.global.f64 	%fd2, [%rd6];
	add.f64 	%fd3, %fd1, %fd2;
	mul.f64 	%fd4, %fd3, 0d3FE0000000000000;
	add.s64 	%rd8, %rd4, %rd7;
	st.global.f64 	[%rd8], %fd4;
	add.s64 	%rd9, %rd6, %rd7;
	ld.global.f64 	%fd5, [%rd9];
	add.f64 	%fd6, %fd4, %fd5;
	mul.f64 	%fd7, %fd6, 0d3FE0000000000000;
	st.global.f64 	[%rd6], %fd7;
	add.s64 	%rd10, %rd9, %rd7;
	ld.global.f64 	%fd8, [%rd10];
	add.f64 	%fd9, %fd7, %fd8;
	mul.f64 	%fd10, %fd9, 0d3FE0000000000000;
	st.global.f64 	[%rd9], %fd10;
	add.s64 	%rd11, %rd10, %rd7;
	ld.global.f64 	%fd11, [%rd11];
	add.f64 	%fd12, %fd10, %fd11;
	mul.f64 	%fd13, %fd12, 0d3FE0000000000000;
	st.global.f64 	[%rd10], %fd13;
	add.s64 	%rd12, %rd11, %rd7;
	ld.global.f64 	%fd14, [%rd12];
	add.f64 	%fd15, %fd13, %fd14;
	mul.f64 	%fd16, %fd15, 0d3FE0000000000000;
	st.global.f64 	[%rd11], %fd16;
	add.s64 	%rd13, %rd12, %rd7;
	ld.global.f64 	%fd17, [%rd13];
	add.f64 	%fd18, %fd16, %fd17;
	mul.f64 	%fd19, %fd18, 0d3FE0000000000000;
	st.global.f64 	[%rd12], %fd19;
	add.s64 	%rd14, %rd13, %rd7;
	ld.global.f64 	%fd20, [%rd14];
	add.f64 	%fd21, %fd19, %fd20;
	mul.f64 	%fd22, %fd21, 0d3FE0000000000000;
	st.global.f64 	[%rd13], %fd22;
	add.s64 	%rd15, %rd14, %rd7;
	ld.global.f64 	%fd23, [%rd15];
	add.f64 	%fd24, %fd22, %fd23;
	mul.f64 	%fd25, %fd24, 0d3FE0000000000000;
	st.global.f64 	[%rd14], %fd25;
	add.s32 	%r65, %r65, 8;
	add.s32 	%r64, %r64, 8;
	add.s32 	%r63, %r63, %r8;
	add.s32 	%r62, %r62, %r8;
	setp.ne.s32 	%p11, %r65, 0;
	@%p11 bra 	$L__BB0_3;
	add.s32 	%r67, %r64, 1;
$L__BB0_5:
	setp.eq.s32 	%p12, %r6, 0;
	@%p12 bra 	$L__BB0_13;
	and.b32  	%r20, %r5, 3;
	setp.lt.u32 	%p13, %r6, 4;
	@%p13 bra 	$L__BB0_8;
	mul.lo.s32 	%r46, %r3, %r67;
	add.s32 	%r47, %r4, %r46;
	sub.s32 	%r48, %r46, %r3;
	add.s32 	%r49, %r4, %r48;
	add.s32 	%r50, %r47, %r3;
	mul.wide.s32 	%rd16, %r49, 8;
	add.s64 	%rd17, %rd1, %rd16;
	ld.global.f64 	%fd26, [%rd17];
	mul.wide.s32 	%rd18, %r50, 8;
	add.s64 	%rd19, %rd1, %rd18;
	ld.global.f64 	%fd27, [%rd19];
	add.f64 	%fd28, %fd26, %fd27;
	mul.f64 	%fd29, %fd28, 0d3FE0000000000000;
	mul.wide.s32 	%rd20, %r3, 8;
	add.s64 	%rd21, %rd17, %rd20;
	st.global.f64 	[%rd21], %fd29;
	add.s64 	%rd22, %rd19, %rd20;
	ld.global.f64 	%fd30, [%rd22];
	add.f64 	%fd31, %fd29, %fd30;
	mul.f64 	%fd32, %fd31, 0d3FE0000000000000;
	st.global.f64 	[%rd19], %fd32;
	add.s64 	%rd23, %rd22, %rd20;
	ld.global.f64 	%fd33, [%rd23];
	add.f64 	%fd34, %fd32, %fd33;
	mul.f64 	%fd35, %fd34, 0d3FE0000000000000;
	st.global.f64 	[%rd22], %fd35;
	add.s32 	%r67, %r67, 4;
	add.s64 	%rd24, %rd23, %rd20;
	ld.global.f64 	%fd36, [%rd24];
	add.f64 	%fd37, %fd35, %fd36;
	mul.f64 	%fd38, %fd37, 0d3FE0000000000000;
	st.global.f64 	[%rd23], %fd38;
$L__BB0_8:
	setp.eq.s32 	%p14, %r20, 0;
	@%p14 bra 	$L__BB0_13;
	setp.eq.s32 	%p15, %r20, 1;
	@%p15 bra 	$L__BB0_11;
	mul.lo.s32 	%r51, %r3, %r67;
	add.s32 	%r52, %r4, %r51;
	sub.s32 	%r53, %r51, %r3;
	add.s32 	%r54, %r4, %r53;
	add.s32 	%r55, %r52, %r3;
	mul.wide.s32 	%rd25, %r54, 8;
	add.s64 	%rd26, %rd1, %rd25;
	ld.global.f64 	%fd39, [%rd26];
	mul.wide.s32 	%rd27, %r55, 8;
	add.s64 	%rd28, %rd1, %rd27;
	ld.global.f64 	%fd40, [%rd28];
	add.f64 	%fd41, %fd39, %fd40;
	mul.f64 	%fd42, %fd41, 0d3FE0000000000000;
	mul.wide.s32 	%rd29, %r3, 8;
	add.s64 	%rd30, %rd26, %rd29;
	st.global.f64 	[%rd30], %fd42;
	add.s32 	%r67, %r67, 2;
	add.s64 	%rd31, %rd28, %rd29;
	ld.global.f64 	%fd43, [%rd31];
	add.f64 	%fd44, %fd42, %fd43;
	mul.f64 	%fd45, %fd44, 0d3FE0000000000000;
	st.global.f64 	[%rd28], %fd45;
$L__BB0_11:
	and.b32  	%r56, %r25, 1;
	setp.eq.b32 	%p16, %r56, 1;
	not.pred 	%p17, %p16;
	@%p17 bra 	$L__BB0_13;
	mul.lo.s32 	%r57, %r3, %r67;
	add.s32 	%r58, %r4, %r57;
	sub.s32 	%r59, %r57, %r3;
	add.s32 	%r60, %r4, %r59;
	add.s32 	%r61, %r58, %r3;
	mul.wide.s32 	%rd32, %r60, 8;
	add.s64 	%rd33, %rd1, %rd32;
	ld.global.f64 	%fd46, [%rd33];
	mul.wide.s32 	%rd34, %r61, 8;
	add.s64 	%rd35, %rd1, %rd34;
	ld.global.f64 	%fd47, [%rd35];
	add.f64 	%fd48, %fd46, %fd47;
	mul.f64 	%fd49, %fd48, 0d3FE0000000000000;
	mul.wide.s32 	%rd36, %r3, 8;
	add.s64 	%rd37, %rd33, %rd36;
	st.global.f64 	[%rd37], %fd49;
$L__BB0_13:
	ret;

}
	// .globl	_Z7y_sweepPdiii
.visible .entry _Z7y_sweepPdiii(
	.param .u64 .ptr .align 1 _Z7y_sweepPdiii_param_0,
	.param .u32 _Z7y_sweepPdiii_param_1,
	.param .u32 _Z7y_sweepPdiii_param_2,
	.param .u32 _Z7y_sweepPdiii_param_3
)
{
	.reg .pred 	%p<18>;
	.reg .b32 	%r<72>;
	.reg .b64 	%rd<38>;
	.reg .b64 	%fd<50>;

	ld.param.u64 	%rd2, [_Z7y_sweepPdiii_param_0];
	ld.param.u32 	%r31, [_Z7y_sweepPdiii_param_1];
	ld.param.u32 	%r29, [_Z7y_sweepPdiii_param_2];
	ld.param.u32 	%r33, [_Z7y_sweepPdiii_param_3];
	cvta.to.global.u64 	%rd1, %rd2;
	mov.u32 	%r34, %ctaid.y;
	mov.u32 	%r35, %ntid.y;
	mov.u32 	%r36, %tid.y;
	mad.lo.s32 	%r37, %r34, %r35, %r36;
	mov.u32 	%r38, %ctaid.x;
	mov.u32 	%r39, %ntid.x;
	mul.lo.s32 	%r2, %r38, %r39;
	mov.u32 	%r3, %tid.x;
	add.s32 	%r40, %r2, %r3;
	setp.eq.s32 	%p1, %r37, 0;
	add.s32 	%r41, %r31, -1;
	setp.ge.s32 	%p2, %r37, %r41;
	or.pred  	%p3, %p1, %p2;
	setp.lt.s32 	%p4, %r40, 1;
	or.pred  	%p5, %p4, %p3;
	add.s32 	%r42, %r33, -1;
	setp.ge.s32 	%p6, %r40, %r42;
	or.pred  	%p7, %p5, %p6;
	setp.lt.s32 	%p8, %r29, 3;
	or.pred  	%p9, %p7, %p8;
	@%p9 bra 	$L__BB1_13;
	mul.lo.s32 	%r5, %r29, %r37;
	mul.lo.s32 	%r6, %r5, %r33;
	add.s32 	%r7, %r6, %r40;
	add.s32 	%r8, %r29, -2;
	add.s32 	%r44, %r29, -3;
	and.b32  	%r9, %r8, 7;
	setp.lt.u32 	%p10, %r44, 7;
	mov.b32 	%r70, 1;
	@%p10 bra 	$L__BB1_5;
	and.b32  	%r46, %r8, -8;
	neg.s32 	%r68, %r46;
	add.s32 	%r47, %r3, %r6;
	add.s32 	%r66, %r47, %r2;
	shl.b32 	%r12, %r33, 3;
	add.s32 	%r48, %r5, 2;
	mad.lo.s32 	%r65, %r33, %r48, %r40;
	mov.b32 	%r67, 0;
	mul.wide.s32 	%rd7, %r33, 8;
$L__BB1_3:
	.pragma "nounroll";
	mul.wide.s32 	%rd3, %r66, 8;
	add.s64 	%rd4, %rd1, %rd3;
	ld.global.f64 	%fd1, [%rd4];
	mul.wide.s32 	%rd5, %r65, 8;
	add.s64 	%rd6, %rd1, %rd5;
	ld.global.f64 	%fd2, [%rd6];
	add.f64 	%fd3, %fd1, %fd2;
	mul.f64 	%fd4, %fd3, 0d3FE0000000000000;
	add.s64 	%rd8, %rd4, %rd7;
	st.global.f64 	[%rd8], %fd4;
	add.s64 	%rd9, %rd6, %rd7;
	ld.global.f64 	%fd5, [%rd9];
	add.f64 	%fd6, %fd4, %fd5;
	mul.f64 	%fd7, %fd6, 0d3FE0000000000000;
	st.global.f64 	[%rd6], %fd7;
	add.s64 	%rd10, %rd9, %rd7;
	ld.global.f64 	%fd8, [%rd10];
	add.f64 	%fd9, %fd7, %fd8;
	mul.f64 	%fd10, %fd9, 0d3FE0000000000000;
	st.global.f64 	[%rd9], %fd10;
	add.s64 	%rd11, %rd10, %rd7;
	ld.global.f64 	%fd11, [%rd11];
	add.f64 	%fd12, %fd10, %fd11;
	mul.f64 	%fd13, %fd12, 0d3FE0000000000000;
	st.global.f64 	[%rd10], %fd13;
	add.s64 	%rd12, %rd11, %rd7;
	ld.global.f64 	%fd14, [%rd12];
	add.f64 	%fd15, %fd13, %fd14;
	mul.f64 	%fd16, %fd15, 0d3FE0000000000000;
	st.global.f64 	[%rd11], %fd16;
	add.s64 	%rd13, %rd12, %rd7;
	ld.global.f64 	%fd17, [%rd13];
	add.f64 	%fd18, %fd16, %fd17;
	mul.f64 	%fd19, %fd18, 0d3FE0000000000000;
	st.global.f64 	[%rd12], %fd19;
	add.s64 	%rd14, %rd13, %rd7;
	ld.global.f64 	%fd20, [%rd14];
	add.f64 	%fd21, %fd19, %fd20;
	mul.f64 	%fd22, %fd21, 0d3FE0000000000000;
	st.global.f64 	[%rd13], %fd22;
	add.s64 	%rd15, %rd14, %rd7;
	ld.global.f64 	%fd23, [%rd15];
	add.f64 	%fd24, %fd22, %fd23;
	mul.f64 	%fd25, %fd24, 0d3FE0000000000000;
	st.global.f64 	[%rd14], %fd25;
	add.s32 	%r68, %r68, 8;
	add.s32 	%r67, %r67, 8;
	add.s32 	%r66, %r66, %r12;
	add.s32 	%r65, %r65, %r12;
	setp.ne.s32 	%p11, %r68, 0;
	@%p11 bra 	$L__BB1_3;
	add.s32 	%r70, %r67, 1;
$L__BB1_5:
	setp.eq.s32 	%p12, %r9, 0;
	@%p12 bra 	$L__BB1_13;
	and.b32  	%r24, %r8, 3;
	setp.lt.u32 	%p13, %r9, 4;
	@%p13 bra 	$L__BB1_8;
	mul.lo.s32 	%r49, %r70, %r33;
	add.s32 	%r50, %r7, %r49;
	sub.s32 	%r51, %r49, %r33;
	add.s32 	%r52, %r7, %r51;
	add.s32 	%r53, %r50, %r33;
	mul.wide.s32 	%rd16, %r52, 8;
	add.s64 	%rd17, %rd1, %rd16;
	ld.global.f64 	%fd26, [%rd17];
	mul.wide.s32 	%rd18, %r53, 8;
	add.s64 	%rd19, %rd1, %rd18;
	ld.global.f64 	%fd27, [%rd19];
	add.f64 	%fd28, %fd26, %fd27;
	mul.f64 	%fd29, %fd28, 0d3FE0000000000000;
	mul.wide.s32 	%rd20, %r33, 8;
	add.s64 	%rd21, %rd17, %rd20;
	st.global.f64 	[%rd21], %fd29;
	add.s64 	%rd22, %rd19, %rd20;
	ld.global.f64 	%fd30, [%rd22];
	add.f64 	%fd31, %fd29, %fd30;
	mul.f64 	%fd32, %fd31, 0d3FE0000000000000;
	st.global.f64 	[%rd19], %fd32;
	add.s64 	%rd23, %rd22, %rd20;
	ld.global.f64 	%fd33, [%rd23];
	add.f64 	%fd34, %fd32, %fd33;
	mul.f64 	%fd35, %fd34, 0d3FE0000000000000;
	st.global.f64 	[%rd22], %fd35;
	add.s32 	%r70, %r70, 4;
	add.s64 	%rd24, %rd23, %rd20;
	ld.global.f64 	%fd36, [%rd24];
	add.f64 	%fd37, %fd35, %fd36;
	mul.f64 	%fd38, %fd37, 0d3FE0000000000000;
	st.global.f64 	[%rd23], %fd38;
$L__BB1_8:
	setp.eq.s32 	%p14, %r24, 0;
	@%p14 bra 	$L__BB1_13;
	setp.eq.s32 	%p15, %r24, 1;
	@%p15 bra 	$L__BB1_11;
	mul.lo.s32 	%r54, %r70, %r33;
	add.s32 	%r55, %r7, %r54;
	sub.s32 	%r56, %r54, %r33;
	add.s32 	%r57, %r7, %r56;
	add.s32 	%r58, %r55, %r33;
	mul.wide.s32 	%rd25, %r57, 8;
	add.s64 	%rd26, %rd1, %rd25;
	ld.global.f64 	%fd39, [%rd26];
	mul.wide.s32 	%rd27, %r58, 8;
	add.s64 	%rd28, %rd1, %rd27;
	ld.global.f64 	%fd40, [%rd28];
	add.f64 	%fd41, %fd39, %fd40;
	mul.f64 	%fd42, %fd41, 0d3FE0000000000000;
	mul.wide.s32 	%rd29, %r33, 8;
	add.s64 	%rd30, %rd26, %rd29;
	st.global.f64 	[%rd30], %fd42;
	add.s32 	%r70, %r70, 2;
	add.s64 	%rd31, %rd28, %rd29;
	ld.global.f64 	%fd43, [%rd31];
	add.f64 	%fd44, %fd42, %fd43;
	mul.f64 	%fd45, %fd44, 0d3FE0000000000000;
	st.global.f64 	[%rd28], %fd45;
$L__BB1_11:
	and.b32  	%r59, %r29, 1;
	setp.eq.b32 	%p16, %r59, 1;
	not.pred 	%p17, %p16;
	@%p17 bra 	$L__BB1_13;
	mul.lo.s32 	%r60, %r70, %r33;
	add.s32 	%r61, %r7, %r60;
	sub.s32 	%r62, %r60, %r33;
	add.s32 	%r63, %r7, %r62;
	add.s32 	%r64, %r61, %r33;
	mul.wide.s32 	%rd32, %r63, 8;
	add.s64 	%rd33, %rd1, %rd32;
	ld.global.f64 	%fd46, [%rd33];
	mul.wide.s32 	%rd34, %r64, 8;
	add.s64 	%rd35, %rd1, %rd34;
	ld.global.f64 	%fd47, [%rd35];
	add.f64 	%fd48, %fd46, %fd47;
	mul.f64 	%fd49, %fd48, 0d3FE0000000000000;
	mul.wide.s32 	%rd36, %r33, 8;
	add.s64 	%rd37, %rd33, %rd36;
	st.global.f64 	[%rd37], %fd49;
$L__BB1_13:
	ret;

}
	// .globl	_Z18reorder_to_z_majorPdS_iii
.visible .entry _Z18reorder_to_z_majorPdS_iii(
	.param .u64 .ptr .align 1 _Z18reorder_to_z_majorPdS_iii_param_0,
	.param .u64 .ptr .align 1 _Z18reorder_to_z_majorPdS_iii_param_1,
	.param .u32 _Z18reorder_to_z_majorPdS_iii_param_2,
	.param .u32 _Z18reorder_to_z_majorPdS_iii_param_3,
	.param .u32 _Z18reorder_to_z_majorPdS_iii_param_4
)
{
	.reg .pred 	%p<14>;
	.reg .b32 	%r<101>;
	.reg .b64 	%rd<57>;
	.reg .b64 	%fd<16>;

	ld.param.u64 	%rd3, [_Z18reorder_to_z_majorPdS_iii_param_0];
	ld.param.u64 	%rd4, [_Z18reorder_to_z_majorPdS_iii_param_1];
	ld.param.u32 	%r46, [_Z18reorder_to_z_majorPdS_iii_param_2];
	ld.param.u32 	%r49, [_Z18reorder_to_z_majorPdS_iii_param_3];
	ld.param.u32 	%r48, [_Z18reorder_to_z_majorPdS_iii_param_4];
	cvta.to.global.u64 	%rd1, %rd4;
	cvta.to.global.u64 	%rd2, %rd3;
	mov.u32 	%r50, %ctaid.x;
	mov.u32 	%r51, %ntid.x;
	mul.lo.s32 	%r1, %r50, %r51;
	mov.u32 	%r2, %tid.x;
	add.s32 	%r3, %r1, %r2;
	mov.u32 	%r52, %ctaid.y;
	mov.u32 	%r53, %ntid.y;
	mov.u32 	%r54, %tid.y;
	mad.lo.s32 	%r55, %r52, %r53, %r54;
	setp.ge.s32 	%p1, %r3, %r46;
	setp.ge.s32 	%p2, %r55, %r49;
	or.pred  	%p3, %p1, %p2;
	setp.lt.s32 	%p4, %r48, 1;
	or.pred  	%p5, %p3, %p4;
	@%p5 bra 	$L__BB2_12;
	mul.lo.s32 	%r57, %r46, %r55;
	mul.lo.s32 	%r5, %r57, %r49;
	and.b32  	%r6, %r48, 7;
	setp.lt.u32 	%p6, %r48, 8;
	mov.b32 	%r99, 0;
	@%p6 bra 	$L__BB2_4;
	and.b32  	%r99, %r48, 2147483640;
	neg.s32 	%r97, %r99;
	add.s32 	%r58, %r2, %r5;
	add.s32 	%r96, %r58, %r1;
	shl.b32 	%r10, %r49, 3;
	add.s32 	%r59, %r2, %r49;
	add.s32 	%r60, %r59, %r1;
	mad.lo.s32 	%r95, %r48, %r60, %r55;
	mul.lo.s32 	%r61, %r48, %r49;
	shl.b32 	%r12, %r61, 3;
	shl.b32 	%r62, %r49, 1;
	add.s32 	%r63, %r3, %r62;
	mad.lo.s32 	%r94, %r48, %r63, %r55;
	mad.lo.s32 	%r64, %r49, 3, %r3;
	mad.lo.s32 	%r93, %r48, %r64, %r55;
	shl.b32 	%r65, %r49, 2;
	add.s32 	%r66, %r3, %r65;
	mad.lo.s32 	%r92, %r48, %r66, %r55;
	mad.lo.s32 	%r67, %r49, 5, %r3;
	mad.lo.s32 	%r91, %r48, %r67, %r55;
	mad.lo.s32 	%r68, %r49, 6, %r3;
	mad.lo.s32 	%r90, %r48, %r68, %r55;
	mad.lo.s32 	%r69, %r49, 7, %r3;
	mad.lo.s32 	%r89, %r48, %r69, %r55;
	mad.lo.s32 	%r88, %r48, %r3, %r55;
	mul.wide.s32 	%rd11, %r49, 8;
$L__BB2_3:
	.pragma "nounroll";
	mul.wide.s32 	%rd5, %r88, 8;
	add.s64 	%rd6, %rd2, %rd5;
	ld.global.f64 	%fd1, [%rd6];
	mul.wide.s32 	%rd7, %r96, 8;
	add.s64 	%rd8, %rd1, %rd7;
	st.global.f64 	[%rd8], %fd1;
	mul.wide.s32 	%rd9, %r95, 8;
	add.s64 	%rd10, %rd2, %rd9;
	ld.global.f64 	%fd2, [%rd10];
	add.s64 	%rd12, %rd8, %rd11;
	st.global.f64 	[%rd12], %fd2;
	mul.wide.s32 	%rd13, %r94, 8;
	add.s64 	%rd14, %rd2, %rd13;
	ld.global.f64 	%fd3, [%rd14];
	add.s64 	%rd15, %rd12, %rd11;
	st.global.f64 	[%rd15], %fd3;
	mul.wide.s32 	%rd16, %r93, 8;
	add.s64 	%rd17, %rd2, %rd16;
	ld.global.f64 	%fd4, [%rd17];
	add.s64 	%rd18, %rd15, %rd11;
	st.global.f64 	[%rd18], %fd4;
	mul.wide.s32 	%rd19, %r92, 8;
	add.s64 	%rd20, %rd2, %rd19;
	ld.global.f64 	%fd5, [%rd20];
	add.s64 	%rd21, %rd18, %rd11;
	st.global.f64 	[%rd21], %fd5;
	mul.wide.s32 	%rd22, %r91, 8;
	add.s64 	%rd23, %rd2, %rd22;
	ld.global.f64 	%fd6, [%rd23];
	add.s64 	%rd24, %rd21, %rd11;
	st.global.f64 	[%rd24], %fd6;
	mul.wide.s32 	%rd25, %r90, 8;
	add.s64 	%rd26, %rd2, %rd25;
	ld.global.f64 	%fd7, [%rd26];
	add.s64 	%rd27, %rd24, %rd11;
	st.global.f64 	[%rd27], %fd7;
	mul.wide.s32 	%rd28, %r89, 8;
	add.s64 	%rd29, %rd2, %rd28;
	ld.global.f64 	%fd8, [%rd29];
	add.s64 	%rd30, %rd27, %rd11;
	st.global.f64 	[%rd30], %fd8;
	add.s32 	%r97, %r97, 8;
	add.s32 	%r96, %r96, %r10;
	add.s32 	%r95, %r95, %r12;
	add.s32 	%r94, %r94, %r12;
	add.s32 	%r93, %r93, %r12;
	add.s32 	%r92, %r92, %r12;
	add.s32 	%r91, %r91, %r12;
	add.s32 	%r90, %r90, %r12;
	add.s32 	%r89, %r89, %r12;
	add.s32 	%r88, %r88, %r12;
	setp.ne.s32 	%p7, %r97, 0;
	@%p7 bra 	$L__BB2_3;
$L__BB2_4:
	setp.eq.s32 	%p8, %r6, 0;
	@%p8 bra 	$L__BB2_12;
	and.b32  	%r41, %r48, 3;
	setp.lt.u32 	%p9, %r6, 4;
	@%p9 bra 	$L__BB2_7;
	mad.lo.s32 	%r70, %r99, %r49, %r3;
	mad.lo.s32 	%r71, %r70, %r48, %r55;
	add.s32 	%r72, %r70, %r5;
	mul.wide.s32 	%rd31, %r71, 8;
	add.s64 	%rd32, %rd2, %rd31;
	ld.global.f64 	%fd9, [%rd32];
	mul.wide.s32 	%rd33, %r72, 8;
	add.s64 	%rd34, %rd1, %rd33;
	st.global.f64 	[%rd34], %fd9;
	add.s32 	%r73, %r70, %r49;
	mad.lo.s32 	%r74, %r73, %r48, %r55;
	mul.wide.s32 	%rd35, %r74, 8;
	add.s64 	%rd36, %rd2, %rd35;
	ld.global.f64 	%fd10, [%rd36];
	mul.wide.s32 	%rd37, %r49, 8;
	add.s64 	%rd38, %rd34, %rd37;
	st.global.f64 	[%rd38], %fd10;
	add.s32 	%r75, %r73, %r49;
	mad.lo.s32 	%r76, %r75, %r48, %r55;
	mul.wide.s32 	%rd39, %r76, 8;
	add.s64 	%rd40, %rd2, %rd39;
	ld.global.f64 	%fd11, [%rd40];
	add.s64 	%rd41, %rd38, %rd37;
	st.global.f64 	[%rd41], %fd11;
	add.s32 	%r77, %r75, %r49;
	mad.lo.s32 	%r78, %r77, %r48, %r55;
	mul.wide.s32 	%rd42, %r78, 8;
	add.s64 	%rd43, %rd2, %rd42;
	ld.global.f64 	%fd12, [%rd43];
	add.s64 	%rd44, %rd41, %rd37;
	st.global.f64 	[%rd44], %fd12;
	add.s32 	%r99, %r99, 4;
$L__BB2_7:
	setp.eq.s32 	%p10, %r41, 0;
	@%p10 bra 	$L__BB2_12;
	setp.eq.s32 	%p11, %r41, 1;
	@%p11 bra 	$L__BB2_10;
	mad.lo.s32 	%r79, %r99, %r49, %r3;
	mad.lo.s32 	%r80, %r79, %r48, %r55;
	add.s32 	%r81, %r79, %r5;
	mul.wide.s32 	%rd45, %r80, 8;
	add.s64 	%rd46, %rd2, %rd45;
	ld.global.f64 	%fd13, [%rd46];
	mul.wide.s32 	%rd47, %r81, 8;
	add.s64 	%rd48, %rd1, %rd47;
	st.global.f64 	[%rd48], %fd13;
	add.s32 	%r82, %r79, %r49;
	mad.lo.s32 	%r83, %r82, %r48, %r55;
	mul.wide.s32 	%rd49, %r83, 8;
	add.s64 	%rd50, %rd2, %rd49;
	ld.global.f64 	%fd14, [%rd50];
	mul.wide.s32 	%rd51, %r49, 8;
	add.s64 	%rd52, %rd48, %rd51;
	st.global.f64 	[%rd52], %fd14;
	add.s32 	%r99, %r99, 2;
$L__BB2_10:
	and.b32  	%r84, %r48, 1;
	setp.eq.b32 	%p12, %r84, 1;
	not.pred 	%p13, %p12;
	@%p13 bra 	$L__BB2_12;
	mad.lo.s32 	%r85, %r99, %r49, %r3;
	mad.lo.s32 	%r86, %r85, %r48, %r55;
	add.s32 	%r87, %r85, %r5;
	mul.wide.s32 	%rd53, %r86, 8;
	add.s64 	%rd54, %rd2, %rd53;
	ld.global.f64 	%fd15, [%rd54];
	mul.wide.s32 	%rd55, %r87, 8;
	add.s64 	%rd56, %rd1, %rd55;
	st.global.f64 	[%rd56], %fd15;
$L__BB2_12:
	ret;

}
	// .globl	_Z7z_sweepPdiiiS_
.visible .entry _Z7z_sweepPdiiiS_(
	.param .u64 .ptr .align 1 _Z7z_sweepPdiiiS__param_0,
	.param .u32 _Z7z_sweepPdiiiS__param_1,
	.param .u32 _Z7z_sweepPdiiiS__param_2,
	.param .u32 _Z7z_sweepPdiiiS__param_3,
	.param .u64 .ptr .align 1 _Z7z_sweepPdiiiS__param_4
)
{
	.reg .pred 	%p<55>;
	.reg .b32 	%r<73>;
	.reg .b64 	%rd<45>;
	.reg .b64 	%fd<165>;
	// demoted variable
	.shared .align 8 .b8 _ZZ7z_sweepPdiiiS_E10shared_eps[8192];
	ld.param.u64 	%rd6, [_Z7z_sweepPdiiiS__param_0];
	ld.param.u32 	%r33, [_Z7z_sweepPdiiiS__param_1];
	ld.param.u32 	%r34, [_Z7z_sweepPdiiiS__param_2];
	ld.param.u32 	%r32, [_Z7z_sweepPdiiiS__param_3];
	ld.param.u64 	%rd7, [_Z7z_sweepPdiiiS__param_4];
	cvta.to.global.u64 	%rd1, %rd6;
	cvta.to.global.u64 	%rd2, %rd7;
	mov.u32 	%r35, %ctaid.y;
	mov.u32 	%r36, %ntid.y;
	mov.u32 	%r1, %tid.y;
	mad.lo.s32 	%r37, %r35, %r36, %r1;
	mov.u32 	%r38, %ctaid.x;
	mov.u32 	%r3, %ntid.x;
	mov.u32 	%r4, %tid.x;
	mad.lo.s32 	%r39, %r38, %r3, %r4;
	setp.eq.s32 	%p1, %r37, 0;
	add.s32 	%r40, %r33, -1;
	setp.ge.s32 	%p2, %r37, %r40;
	or.pred  	%p3, %p1, %p2;
	setp.lt.s32 	%p4, %r39, 1;
	or.pred  	%p5, %p4, %p3;
	add.s32 	%r41, %r34, -1;
	setp.ge.s32 	%p6, %r39, %r41;
	or.pred  	%p7, %p5, %p6;
	setp.lt.s32 	%p8, %r32, 3;
	mov.f64 	%fd164, 0d0000000000000000;
	or.pred  	%p9, %p7, %p8;
	@%p9 bra 	$L__BB3_13;
	mul.lo.s32 	%r6, %r34, %r33;
	mad.lo.s32 	%r7, %r34, %r37, %r39;
	add.s32 	%r8, %r32, -2;
	add.s32 	%r43, %r32, -3;
	and.b32  	%r9, %r8, 7;
	setp.lt.u32 	%p10, %r43, 7;
	mov.f64 	%fd164, 0d0000000000000000;
	mov.b32 	%r71, 1;
	@%p10 bra 	$L__BB3_5;
	and.b32  	%r45, %r8, -8;
	neg.s32 	%r69, %r45;
	shl.b32 	%r11, %r6, 3;
	shl.b32 	%r46, %r33, 1;
	add.s32 	%r47, %r37, %r46;
	mad.lo.s32 	%r66, %r34, %r47, %r39;
	mov.f64 	%fd164, 0d0000000000000000;
	mov.b32 	%r68, 0;
	mul.wide.s32 	%rd12, %r6, 8;
	mov.u32 	%r67, %r7;
$L__BB3_3:
	.pragma "nounroll";
	mul.wide.s32 	%rd8, %r67, 8;
	add.s64 	%rd9, %rd1, %rd8;
	ld.global.f64 	%fd18, [%rd9];
	mul.wide.s32 	%rd10, %r66, 8;
	add.s64 	%rd11, %rd1, %rd10;
	ld.global.f64 	%fd19, [%rd11];
	add.f64 	%fd20, %fd18, %fd19;
	mul.f64 	%fd21, %fd20, 0d3FE0000000000000;
	add.s64 	%rd13, %rd9, %rd12;
	ld.global.f64 	%fd22, [%rd13];
	sub.f64 	%fd23, %fd22, %fd21;
	abs.f64 	%fd24, %fd23;
	setp.gt.f64 	%p11, %fd164, %fd24;
	selp.f64 	%fd25, %fd164, %fd24, %p11;
	st.global.f64 	[%rd13], %fd21;
	add.s64 	%rd14, %rd11, %rd12;
	ld.global.f64 	%fd26, [%rd14];
	add.f64 	%fd27, %fd21, %fd26;
	mul.f64 	%fd28, %fd27, 0d3FE0000000000000;
	ld.global.f64 	%fd29, [%rd11];
	sub.f64 	%fd30, %fd29, %fd28;
	abs.f64 	%fd31, %fd30;
	setp.gt.f64 	%p12, %fd25, %fd31;
	selp.f64 	%fd32, %fd25, %fd31, %p12;
	st.global.f64 	[%rd11], %fd28;
	add.s64 	%rd15, %rd14, %rd12;
	ld.global.f64 	%fd33, [%rd15];
	add.f64 	%fd34, %fd28, %fd33;
	mul.f64 	%fd35, %fd34, 0d3FE0000000000000;
	ld.global.f64 	%fd36, [%rd14];
	sub.f64 	%fd37, %fd36, %fd35;
	abs.f64 	%fd38, %fd37;
	setp.gt.f64 	%p13, %fd32, %fd38;
	selp.f64 	%fd39, %fd32, %fd38, %p13;
	st.global.f64 	[%rd14], %fd35;
	add.s64 	%rd16, %rd15, %rd12;
	ld.global.f64 	%fd40, [%rd16];
	add.f64 	%fd41, %fd35, %fd40;
	mul.f64 	%fd42, %fd41, 0d3FE0000000000000;
	ld.global.f64 	%fd43, [%rd15];
	sub.f64 	%fd44, %fd43, %fd42;
	abs.f64 	%fd45, %fd44;
	setp.gt.f64 	%p14, %fd39, %fd45;
	selp.f64 	%fd46, %fd39, %fd45, %p14;
	st.global.f64 	[%rd15], %fd42;
	add.s64 	%rd17, %rd16, %rd12;
	ld.global.f64 	%fd47, [%rd17];
	add.f64 	%fd48, %fd42, %fd47;
	mul.f64 	%fd49, %fd48, 0d3FE0000000000000;
	ld.global.f64 	%fd50, [%rd16];
	sub.f64 	%fd51, %fd50, %fd49;
	abs.f64 	%fd52, %fd51;
	setp.gt.f64 	%p15, %fd46, %fd52;
	selp.f64 	%fd53, %fd46, %fd52, %p15;
	st.global.f64 	[%rd16], %fd49;
	add.s64 	%rd18, %rd17, %rd12;
	ld.global.f64 	%fd54, [%rd18];
	add.f64 	%fd55, %fd49, %fd54;
	mul.f64 	%fd56, %fd55, 0d3FE0000000000000;
	ld.global.f64 	%fd57, [%rd17];
	sub.f64 	%fd58, %fd57, %fd56;
	abs.f64 	%fd59, %fd58;
	setp.gt.f64 	%p16, %fd53, %fd59;
	selp.f64 	%fd60, %fd53, %fd59, %p16;
	st.global.f64 	[%rd17], %fd56;
	add.s64 	%rd19, %rd18, %rd12;
	ld.global.f64 	%fd61, [%rd19];
	add.f64 	%fd62, %fd56, %fd61;
	mul.f64 	%fd63, %fd62, 0d3FE0000000000000;
	ld.global.f64 	%fd64, [%rd18];
	sub.f64 	%fd65, %fd64, %fd63;
	abs.f64 	%fd66, %fd65;
	setp.gt.f64 	%p17, %fd60, %fd66;
	selp.f64 	%fd67, %fd60, %fd66, %p17;
	st.global.f64 	[%rd18], %fd63;
	add.s64 	%rd20, %rd19, %rd12;
	ld.global.f64 	%fd68, [%rd20];
	add.f64 	%fd69, %fd63, %fd68;
	mul.f64 	%fd70, %fd69, 0d3FE0000000000000;
	ld.global.f64 	%fd71, [%rd19];
	sub.f64 	%fd72, %fd71, %fd70;
	abs.f64 	%fd73, %fd72;
	setp.gt.f64 	%p18, %fd67, %fd73;
	selp.f64 	%fd164, %fd67, %fd73, %p18;
	st.global.f64 	[%rd19], %fd70;
	add.s32 	%r69, %r69, 8;
	add.s32 	%r68, %r68, 8;
	add.s32 	%r67, %r67, %r11;
	add.s32 	%r66, %r66, %r11;
	setp.ne.s32 	%p19, %r69, 0;
	@%p19 bra 	$L__BB3_3;
	add.s32 	%r71, %r68, 1;
$L__BB3_5:
	setp.eq.s32 	%p20, %r9, 0;
	@%p20 bra 	$L__BB3_13;
	and.b32  	%r23, %r8, 3;
	setp.lt.u32 	%p21, %r9, 4;
	@%p21 bra 	$L__BB3_8;
	mul.lo.s32 	%r48, %r6, %r71;
	add.s32 	%r49, %r7, %r48;
	sub.s32 	%r50, %r48, %r6;
	add.s32 	%r51, %r7, %r50;
	add.s32 	%r52, %r49, %r6;
	mul.wide.s32 	%rd21, %r51, 8;
	add.s64 	%rd22, %rd1, %rd21;
	ld.global.f64 	%fd75, [%rd22];
	mul.wide.s32 	%rd23, %r52, 8;
	add.s64 	%rd24, %rd1, %rd23;
	ld.global.f64 	%fd76, [%rd24];
	add.f64 	%fd77, %fd75, %fd76;
	mul.f64 	%fd78, %fd77, 0d3FE0000000000000;
	mul.wide.s32 	%rd25, %r6, 8;
	add.s64 	%rd26, %rd22, %rd25;
	ld.global.f64 	%fd79, [%rd26];
	sub.f64 	%fd80, %fd79, %fd78;
	abs.f64 	%fd81, %fd80;
	setp.gt.f64 	%p22, %fd164, %fd81;
	selp.f64 	%fd82, %fd164, %fd81, %p22;
	st.global.f64 	[%rd26], %fd78;
	add.s64 	%rd27, %rd24, %rd25;
	ld.global.f64 	%fd83, [%rd27];
	add.f64 	%fd84, %fd78, %fd83;
	mul.f64 	%fd85, %fd84, 0d3FE0000000000000;
	ld.global.f64 	%fd86, [%rd24];
	sub.f64 	%fd87, %fd86, %fd85;
	abs.f64 	%fd88, %fd87;
	setp.gt.f64 	%p23, %fd82, %fd88;
	selp.f64 	%fd89, %fd82, %fd88, %p23;
	st.global.f64 	[%rd24], %fd85;
	add.s64 	%rd28, %rd27, %rd25;
	ld.global.f64 	%fd90, [%rd28];
	add.f64 	%fd91, %fd85, %fd90;
	mul.f64 	%fd92, %fd91, 0d3FE0000000000000;
	ld.global.f64 	%fd93, [%rd27];
	sub.f64 	%fd94, %fd93, %fd92;
	abs.f64 	%fd95, %fd94;
	setp.gt.f64 	%p24, %fd89, %fd95;
	selp.f64 	%fd96, %fd89, %fd95, %p24;
	st.global.f64 	[%rd27], %fd92;
	add.s32 	%r71, %r71, 4;
	add.s64 	%rd29, %rd28, %rd25;
	ld.global.f64 	%fd97, [%rd29];
	add.f64 	%fd98, %fd92, %fd97;
	mul.f64 	%fd99, %fd98, 0d3FE0000000000000;
	ld.global.f64 	%fd100, [%rd28];
	sub.f64 	%fd101, %fd100, %fd99;
	abs.f64 	%fd102, %fd101;
	setp.gt.f64 	%p25, %fd96, %fd102;
	selp.f64 	%fd164, %fd96, %fd102, %p25;
	st.global.f64 	[%rd28], %fd99;
$L__BB3_8:
	setp.eq.s32 	%p26, %r23, 0;
	@%p26 bra 	$L__BB3_13;
	setp.eq.s32 	%p27, %r23, 1;
	@%p27 bra 	$L__BB3_11;
	mul.lo.s32 	%r53, %r6, %r71;
	add.s32 	%r54, %r7, %r53;
	sub.s32 	%r55, %r53, %r6;
	add.s32 	%r56, %r7, %r55;
	add.s32 	%r57, %r54, %r6;
	mul.wide.s32 	%rd30, %r56, 8;
	add.s64 	%rd31, %rd1, %rd30;
	ld.global.f64 	%fd104, [%rd31];
	mul.wide.s32 	%rd32, %r57, 8;
	add.s64 	%rd33, %rd1, %rd32;
	ld.global.f64 	%fd105, [%rd33];
	add.f64 	%fd106, %fd104, %fd105;
	mul.f64 	%fd107, %fd106, 0d3FE0000000000000;
	mul.wide.s32 	%rd34, %r6, 8;
	add.s64 	%rd35, %rd31, %rd34;
	ld.global.f64 	%fd108, [%rd35];
	sub.f64 	%fd109, %fd108, %fd107;
	abs.f64 	%fd110, %fd109;
	setp.gt.f64 	%p28, %fd164, %fd110;
	selp.f64 	%fd111, %fd164, %fd110, %p28;
	st.global.f64 	[%rd35], %fd107;
	add.s32 	%r71, %r71, 2;
	add.s64 	%rd36, %rd33, %rd34;
	ld.global.f64 	%fd112, [%rd36];
	add.f64 	%fd113, %fd107, %fd112;
	mul.f64 	%fd114, %fd113, 0d3FE0000000000000;
	ld.global.f64 	%fd115, [%rd33];
	sub.f64 	%fd116, %fd115, %fd114;
	abs.f64 	%fd117, %fd116;
	setp.gt.f64 	%p29, %fd111, %fd117;
	selp.f64 	%fd164, %fd111, %fd117, %p29;
	st.global.f64 	[%rd33], %fd114;
$L__BB3_11:
	and.b32  	%r58, %r32, 1;
	setp.eq.b32 	%p30, %r58, 1;
	not.pred 	%p31, %p30;
	@%p31 bra 	$L__BB3_13;
	mul.lo.s32 	%r59, %r6, %r71;
	add.s32 	%r60, %r7, %r59;
	sub.s32 	%r61, %r59, %r6;
	add.s32 	%r62, %r7, %r61;
	add.s32 	%r63, %r60, %r6;
	mul.wide.s32 	%rd37, %r62, 8;
	add.s64 	%rd38, %rd1, %rd37;
	ld.global.f64 	%fd118, [%rd38];
	mul.wide.s32 	%rd39, %r63, 8;
	add.s64 	%rd40, %rd1, %rd39;
	ld.global.f64 	%fd119, [%rd40];
	add.f64 	%fd120, %fd118, %fd119;
	mul.f64 	%fd121, %fd120, 0d3FE0000000000000;
	mul.wide.s32 	%rd41, %r6, 8;
	add.s64 	%rd42, %rd38, %rd41;
	ld.global.f64 	%fd122, [%rd42];
	sub.f64 	%fd123, %fd122, %fd121;
	abs.f64 	%fd124, %fd123;
	setp.gt.f64 	%p32, %fd164, %fd124;
	selp.f64 	%fd164, %fd164, %fd124, %p32;
	st.global.f64 	[%rd42], %fd121;
$L__BB3_13:
	mad.lo.s32 	%r28, %r1, %r3, %r4;
	shl.b32 	%r64, %r28, 3;
	mov.u32 	%r65, _ZZ7z_sweepPdiiiS_E10shared_eps;
	add.s32 	%r29, %r65, %r64;
	st.shared.f64 	[%r29], %fd164;
	bar.sync 	0;
	setp.gt.u32 	%p33, %r28, 511;
	@%p33 bra 	$L__BB3_15;
	ld.shared.f64 	%fd125, [%r29];
	ld.shared.f64 	%fd126, [%r29+4096];
	setp.gt.f64 	%p34, %fd125, %fd126;
	selp.f64 	%fd127, %fd125, %fd126, %p34;
	st.shared.f64 	[%r29], %fd127;
$L__BB3_15:
	bar.sync 	0;
	setp.gt.u32 	%p35, %r28, 255;
	@%p35 bra 	$L__BB3_17;
	ld.shared.f64 	%fd128, [%r29];
	ld.shared.f64 	%fd129, [%r29+2048];
	setp.gt.f64 	%p36, %fd128, %fd129;
	selp.f64 	%fd130, %fd128, %fd129, %p36;
	st.shared.f64 	[%r29], %fd130;
$L__BB3_17:
	bar.sync 	0;
	setp.gt.u32 	%p37, %r28, 127;
	@%p37 bra 	$L__BB3_19;
	ld.shared.f64 	%fd131, [%r29];
	ld.shared.f64 	%fd132, [%r29+1024];
	setp.gt.f64 	%p38, %fd131, %fd132;
	selp.f64 	%fd133, %fd131, %fd132, %p38;
	st.shared.f64 	[%r29], %fd133;
$L__BB3_19:
	bar.sync 	0;
	setp.gt.u32 	%p39, %r28, 63;
	@%p39 bra 	$L__BB3_21;
	ld.shared.f64 	%fd134, [%r29];
	ld.shared.f64 	%fd135, [%r29+512];
	setp.gt.f64 	%p40, %fd134, %fd135;
	selp.f64 	%fd136, %fd134, %fd135, %p40;
	st.shared.f64 	[%r29], %fd136;
$L__BB3_21:
	bar.sync 	0;
	setp.gt.u32 	%p41, %r28, 31;
	@%p41 bra 	$L__BB3_23;
	ld.shared.f64 	%fd137, [%r29];
	ld.shared.f64 	%fd138, [%r29+256];
	setp.gt.f64 	%p42, %fd137, %fd138;
	selp.f64 	%fd139, %fd137, %fd138, %p42;
	st.shared.f64 	[%r29], %fd139;
$L__BB3_23:
	bar.sync 	0;
	setp.gt.u32 	%p43, %r28, 15;
	@%p43 bra 	$L__BB3_25;
	ld.shared.f64 	%fd140, [%r29];
	ld.shared.f64 	%fd141, [%r29+128];
	setp.gt.f64 	%p44, %fd140, %fd141;
	selp.f64 	%fd142, %fd140, %fd141, %p44;
	st.shared.f64 	[%r29], %fd142;
$L__BB3_25:
	bar.sync 	0;
	setp.gt.u32 	%p45, %r28, 7;
	@%p45 bra 	$L__BB3_27;
	ld.shared.f64 	%fd143, [%r29];
	ld.shared.f64 	%fd144, [%r29+64];
	setp.gt.f64 	%p46, %fd143, %fd144;
	selp.f64 	%fd145, %fd143, %fd144, %p46;
	st.shared.f64 	[%r29], %fd145;
$L__BB3_27:
	bar.sync 	0;
	setp.gt.u32 	%p47, %r28, 3;
	@%p47 bra 	$L__BB3_29;
	ld.shared.f64 	%fd146, [%r29];
	ld.shared.f64 	%fd147, [%r29+32];
	setp.gt.f64 	%p48, %fd146, %fd147;
	selp.f64 	%fd148, %fd146, %fd147, %p48;
	st.shared.f64 	[%r29], %fd148;
$L__BB3_29:
	bar.sync 	0;
	setp.gt.u32 	%p49, %r28, 1;
	@%p49 bra 	$L__BB3_31;
	ld.shared.f64 	%fd149, [%r29];
	ld.shared.f64 	%fd150, [%r29+16];
	setp.gt.f64 	%p50, %fd149, %fd150;
	selp.f64 	%fd151, %fd149, %fd150, %p50;
	st.shared.f64 	[%r29], %fd151;
$L__BB3_31:
	bar.sync 	0;
	setp.ne.s32 	%p51, %r28, 0;
	@%p51 bra 	$L__BB3_33;
	ld.shared.f64 	%fd152, [%r29];
	ld.shared.f64 	%fd153, [_ZZ7z_sweepPdiiiS_E10shared_eps+8];
	setp.gt.f64 	%p52, %fd152, %fd153;
	selp.f64 	%fd154, %fd152, %fd153, %p52;
	st.shared.f64 	[%r29], %fd154;
$L__BB3_33:
	setp.ne.s32 	%p53, %r28, 0;
	bar.sync 	0;
	@%p53 bra 	$L__BB3_36;
	ld.shared.f64 	%fd13, [_ZZ7z_sweepPdiiiS_E10shared_eps];
	ld.global.u64 	%rd44, [%rd2];
$L__BB3_35:
	mov.b64 	%fd155, %rd44;
	max.f64 	%fd156, %fd13, %fd155;
	mov.b64 	%rd43, %fd156;
	atom.relaxed.global.cas.b64 	%rd5, [%rd2], %rd44, %rd43;
	setp.ne.s64 	%p54, %rd44, %rd5;
	mov.u64 	%rd44, %rd5;
	@%p54 bra 	$L__BB3_35;
$L__BB3_36:
	ret;

}
	// .globl	_Z20reorder_from_z_majorPdS_iii
.visible .entry _Z20reorder_from_z_majorPdS_iii(
	.param .u64 .ptr .align 1 _Z20reorder_from_z_majorPdS_iii_param_0,
	.param .u64 .ptr .align 1 _Z20reorder_from_z_majorPdS_iii_param_1,
	.param .u32 _Z20reorder_from_z_majorPdS_iii_param_2,
	.param .u32 _Z20reorder_from_z_majorPdS_iii_param_3,
	.param .u32 _Z20reorder_from_z_majorPdS_iii_param_4
)
{
	.reg .pred 	%p<14>;
	.reg .b32 	%r<105>;
	.reg .b64 	%rd<57>;
	.reg .b64 	%fd<16>;

	ld.param.u64 	%rd3, [_Z20reorder_from_z_majorPdS_iii_param_0];
	ld.param.u64 	%rd4, [_Z20reorder_from_z_majorPdS_iii_param_1];
	ld.param.u32 	%r46, [_Z20reorder_from_z_majorPdS_iii_param_2];
	ld.param.u32 	%r49, [_Z20reorder_from_z_majorPdS_iii_param_3];
	ld.param.u32 	%r48, [_Z20reorder_from_z_majorPdS_iii_param_4];
	cvta.to.global.u64 	%rd1, %rd4;
	cvta.to.global.u64 	%rd2, %rd3;
	mov.u32 	%r50, %ctaid.x;
	mov.u32 	%r51, %ntid.x;
	mov.u32 	%r52, %tid.x;
	mad.lo.s32 	%r1, %r50, %r51, %r52;
	mov.u32 	%r53, %ctaid.y;
	mov.u32 	%r54, %ntid.y;
	mul.lo.s32 	%r2, %r53, %r54;
	mov.u32 	%r3, %tid.y;
	add.s32 	%r55, %r2, %r3;
	setp.ge.s32 	%p1, %r1, %r46;
	setp.ge.s32 	%p2, %r55, %r49;
	or.pred  	%p3, %p1, %p2;
	setp.lt.s32 	%p4, %r48, 1;
	or.pred  	%p5, %p3, %p4;
	@%p5 bra 	$L__BB4_12;
	mul.lo.s32 	%r57, %r46, %r1;
	mul.lo.s32 	%r5, %r57, %r49;
	add.s32 	%r6, %r5, %r55;
	and.b32  	%r7, %r48, 7;
	setp.lt.u32 	%p6, %r48, 8;
	mov.b32 	%r103, 0;
	@%p6 bra 	$L__BB4_4;
	and.b32  	%r103, %r48, 2147483640;
	neg.s32 	%r101, %r103;
	add.s32 	%r58, %r3, %r49;
	add.s32 	%r59, %r58, %r2;
	mad.lo.s32 	%r100, %r48, %r59, %r1;
	mul.lo.s32 	%r60, %r48, %r49;
	shl.b32 	%r11, %r60, 3;
	shl.b32 	%r61, %r49, 1;
	add.s32 	%r62, %r55, %r61;
	mad.lo.s32 	%r99, %r48, %r62, %r1;
	mad.lo.s32 	%r63, %r49, 3, %r55;
	mad.lo.s32 	%r98, %r48, %r63, %r1;
	shl.b32 	%r64, %r49, 2;
	add.s32 	%r65, %r55, %r64;
	mad.lo.s32 	%r97, %r48, %r65, %r1;
	mad.lo.s32 	%r66, %r49, 5, %r55;
	mad.lo.s32 	%r96, %r48, %r66, %r1;
	mad.lo.s32 	%r67, %r49, 6, %r55;
	mad.lo.s32 	%r95, %r48, %r67, %r1;
	mad.lo.s32 	%r68, %r49, 7, %r55;
	mad.lo.s32 	%r94, %r48, %r68, %r1;
	mad.lo.s32 	%r93, %r48, %r55, %r1;
	add.s32 	%r69, %r3, %r5;
	add.s32 	%r92, %r69, %r2;
	mul.wide.s32 	%rd9, %r49, 8;
$L__BB4_3:
	.pragma "nounroll";
	mul.wide.s32 	%rd5, %r92, 8;
	add.s64 	%rd6, %rd2, %rd5;
	ld.global.f64 	%fd1, [%rd6];
	mul.wide.s32 	%rd7, %r93, 8;
	add.s64 	%rd8, %rd1, %rd7;
	st.global.f64 	[%rd8], %fd1;
	add.s64 	%rd10, %rd6, %rd9;
	ld.global.f64 	%fd2, [%rd10];
	mul.wide.s32 	%rd11, %r100, 8;
	add.s64 	%rd12, %rd1, %rd11;
	st.global.f64 	[%rd12], %fd2;
	add.s64 	%rd13, %rd10, %rd9;
	ld.global.f64 	%fd3, [%rd13];
	mul.wide.s32 	%rd14, %r99, 8;
	add.s64 	%rd15, %rd1, %rd14;
	st.global.f64 	[%rd15], %fd3;
	add.s64 	%rd16, %rd13, %rd9;
	ld.global.f64 	%fd4, [%rd16];
	mul.wide.s32 	%rd17, %r98, 8;
	add.s64 	%rd18, %rd1, %rd17;
	st.global.f64 	[%rd18], %fd4;
	add.s64 	%rd19, %rd16, %rd9;
	ld.global.f64 	%fd5, [%rd19];
	mul.wide.s32 	%rd20, %r97, 8;
	add.s64 	%rd21, %rd1, %rd20;
	st.global.f64 	[%rd21], %fd5;
	add.s64 	%rd22, %rd19, %rd9;
	ld.global.f64 	%fd6, [%rd22];
	mul.wide.s32 	%rd23, %r96, 8;
	add.s64 	%rd24, %rd1, %rd23;
	st.global.f64 	[%rd24], %fd6;
	add.s64 	%rd25, %rd22, %rd9;
	ld.global.f64 	%fd7, [%rd25];
	mul.wide.s32 	%rd26, %r95, 8;
	add.s64 	%rd27, %rd1, %rd26;
	st.global.f64 	[%rd27], %fd7;
	add.s64 	%rd28, %rd25, %rd9;
	ld.global.f64 	%fd8, [%rd28];
	mul.wide.s32 	%rd29, %r94, 8;
	add.s64 	%rd30, %rd1, %rd29;
	st.global.f64 	[%rd30], %fd8;
	add.s32 	%r101, %r101, 8;
	add.s32 	%r100, %r100, %r11;
	add.s32 	%r99, %r99, %r11;
	add.s32 	%r98, %r98, %r11;
	add.s32 	%r97, %r97, %r11;
	add.s32 	%r96, %r96, %r11;
	add.s32 	%r95, %r95, %r11;
	add.s32 	%r94, %r94, %r11;
	add.s32 	%r93, %r93, %r11;
	shl.b32 	%r70, %r49, 3;
	add.s32 	%r92, %r92, %r70;
	setp.ne.s32 	%p7, %r101, 0;
	@%p7 bra 	$L__BB4_3;
$L__BB4_4:
	setp.eq.s32 	%p8, %r7, 0;
	@%p8 bra 	$L__BB4_12;
	and.b32  	%r41, %r48, 3;
	setp.lt.u32 	%p9, %r7, 4;
	@%p9 bra 	$L__BB4_7;
	mul.lo.s32 	%r71, %r103, %r49;
	add.s32 	%r72, %r6, %r71;
	add.s32 	%r73, %r71, %r55;
	mad.lo.s32 	%r74, %r73, %r48, %r1;
	mul.wide.s32 	%rd31, %r72, 8;
	add.s64 	%rd32, %rd2, %rd31;
	ld.global.f64 	%fd9, [%rd32];
	mul.wide.s32 	%rd33, %r74, 8;
	add.s64 	%rd34, %rd1, %rd33;
	st.global.f64 	[%rd34], %fd9;
	add.s32 	%r75, %r73, %r49;
	mad.lo.s32 	%r76, %r75, %r48, %r1;
	mul.wide.s32 	%rd35, %r49, 8;
	add.s64 	%rd36, %rd32, %rd35;
	ld.global.f64 	%fd10, [%rd36];
	mul.wide.s32 	%rd37, %r76, 8;
	add.s64 	%rd38, %rd1, %rd37;
	st.global.f64 	[%rd38], %fd10;
	add.s32 	%r77, %r75, %r49;
	mad.lo.s32 	%r78, %r77, %r48, %r1;
	add.s64 	%rd39, %rd36, %rd35;
	ld.global.f64 	%fd11, [%rd39];
	mul.wide.s32 	%rd40, %r78, 8;
	add.s64 	%rd41, %rd1, %rd40;
	st.global.f64 	[%rd41], %fd11;
	add.s32 	%r79, %r77, %r49;
	mad.lo.s32 	%r80, %r79, %r48, %r1;
	add.s64 	%rd42, %rd39, %rd35;
	ld.global.f64 	%fd12, [%rd42];
	mul.wide.s32 	%rd43, %r80, 8;
	add.s64 	%rd44, %rd1, %rd43;
	st.global.f64 	[%rd44], %fd12;
	add.s32 	%r103, %r103, 4;
$L__BB4_7:
	setp.eq.s32 	%p10, %r41, 0;
	@%p10 bra 	$L__BB4_12;
	setp.eq.s32 	%p11, %r41, 1;
	@%p11 bra 	$L__BB4_10;
	mul.lo.s32 	%r81, %r103, %r49;
	add.s32 	%r82, %r6, %r81;
	add.s32 	%r83, %r81, %r55;
	mad.lo.s32 	%r84, %r83, %r48, %r1;
	mul.wide.s32 	%rd45, %r82, 8;
	add.s64 	%rd46, %rd2, %rd45;
	ld.global.f64 	%fd13, [%rd46];
	mul.wide.s32 	%rd47, %r84, 8;
	add.s64 	%rd48, %rd1, %rd47;
	st.global.f64 	[%rd48], %fd13;
	add.s32 	%r85, %r83, %r49;
	mad.lo.s32 	%r86, %r85, %r48, %r1;
	mul.wide.s32 	%rd49, %r49, 8;
	add.s64 	%rd50, %rd46, %rd49;
	ld.global.f64 	%fd14, [%rd50];
	mul.wide.s32 	%rd51, %r86, 8;
	add.s64 	%rd52, %rd1, %rd51;
	st.global.f64 	[%rd52], %fd14;
	add.s32 	%r103, %r103, 2;
$L__BB4_10:
	and.b32  	%r87, %r48, 1;
	setp.eq.b32 	%p12, %r87, 1;
	not.pred 	%p13, %p12;
	@%p13 bra 	$L__BB4_12;
	mul.lo.s32 	%r88, %r103, %r49;
	add.s32 	%r89, %r6, %r88;
	add.s32 	%r90, %r88, %r55;
	mad.lo.s32 	%r91, %r90, %r48, %r1;
	mul.wide.s32 	%rd53, %r89, 8;
	add.s64 	%rd54, %rd2, %rd53;
	ld.global.f64 	%fd15, [%rd54];
	mul.wide.s32 	%rd55, %r91, 8;
	add.s64 	%rd56, %rd1, %rd55;
	st.global.f64 	[%rd56], %fd15;
$L__BB4_12:
	ret;

}


// ===== COMPILED SASS (sm_100) =====

	.target	sm_100

	.elftype	@"ET_EXEC"


//--------------------- .note.nv.tkinfo           --------------------------
	.section	.note.nv.tkinfo,"",@"SHT_NOTE"
	.sectionflags	@"SHF_NOTE_NV_TKINFO"
	.tkinfo
        /*0018*/ 	.word	0x00000002
        /*0030*/ 	.string	""
        /*0030*/ 	.string	"ptxas"
        /*0030*/ 	.string	"Cuda compilation tools, release 13.0, V13.0.88"
        /*0030*/ 	.string	"Build cuda_13.0.r13.0/compiler.36424714_0"
        /*0030*/ 	.string	"-arch sm_100 -m 64 "



//--------------------- .note.nv.cuinfo           --------------------------
	.section	.note.nv.cuinfo,"",@"SHT_NOTE"
	.sectionflags	@"SHF_NOTE_NV_CUINFO"
        /*0018*/ 	.short	0x0002
        /*001a*/ 	.short	0x0064
        /*001c*/ 	.short	0x0082
	.zero		2


//--------------------- .nv.info                  --------------------------
	.section	.nv.info,"",@"SHT_CUDA_INFO"
	.align	4


	//----- nvinfo : EIATTR_REGCOUNT
	.align		4
        /*0000*/ 	.byte	0x04, 0x2f
        /*0002*/ 	.short	(.L_1 - .L_0)
	.align		4
.L_0:
        /*0004*/ 	.word	index@(_Z7x_sweepPdiii)
        /*0008*/ 	.word	0x0000001e


	//----- nvinfo : EIATTR_FRAME_SIZE
	.align		4
.L_1:
        /*000c*/ 	.byte	0x04, 0x11
        /*000e*/ 	.short	(.L_3 - .L_2)
	.align		4
.L_2:
        /*0010*/ 	.word	index@(_Z7x_sweepPdiii)
        /*0014*/ 	.word	0x00000000


	//----- nvinfo : EIATTR_REGCOUNT
	.align		4
.L_3:
        /*0018*/ 	.byte	0x04, 0x2f
        /*001a*/ 	.short	(.L_5 - .L_4)
	.align		4
.L_4:
        /*001c*/ 	.word	index@(_Z7y_sweepPdiii)
        /*0020*/ 	.word	0x0000001e


	//----- nvinfo : EIATTR_FRAME_SIZE
	.align		4
.L_5:
        /*0024*/ 	.byte	0x04, 0x11
        /*0026*/ 	.short	(.L_7 - .L_6)
	.align		4
.L_6:
        /*0028*/ 	.word	index@(_Z7y_sweepPdiii)
        /*002c*/ 	.word	0x00000000


	//----- nvinfo : EIATTR_REGCOUNT
	.align		4
.L_7:
        /*0030*/ 	.byte	0x04, 0x2f
        /*0032*/ 	.short	(.L_9 - .L_8)
	.align		4
.L_8:
        /*0034*/ 	.word	index@(_Z18reorder_to_z_majorPdS_iii)
        /*0038*/ 	.word	0x00000020


	//----- nvinfo : EIATTR_FRAME_SIZE
	.align		4
.L_9:
        /*003c*/ 	.byte	0x04, 0x11
        /*003e*/ 	.short	(.L_11 - .L_10)
	.align		4
.L_10:
        /*0040*/ 	.word	index@(_Z18reorder_to_z_majorPdS_iii)
        /*0044*/ 	.word	0x00000000


	//----- nvinfo : EIATTR_REGCOUNT
	.align		4
.L_11:
        /*0048*/ 	.byte	0x04, 0x2f
        /*004a*/ 	.short	(.L_13 - .L_12)
	.align		4
.L_12:
        /*004c*/ 	.word	index@(_Z7z_sweepPdiiiS_)
        /*0050*/ 	.word	0x00000020


	//----- nvinfo : EIATTR_FRAME_SIZE
	.align		4
.L_13:
        /*0054*/ 	.byte	0x04, 0x11
        /*0056*/ 	.short	(.L_15 - .L_14)
	.align		4
.L_14:
        /*0058*/ 	.word	index@(_Z7z_sweepPdiiiS_)
        /*005c*/ 	.word	0x00000000


	//----- nvinfo : EIATTR_REGCOUNT
	.align		4
.L_15:
        /*0060*/ 	.byte	0x04, 0x2f
        /*0062*/ 	.short	(.L_17 - .L_16)
	.align		4
.L_16:
        /*0064*/ 	.word	index@(_Z20reorder_from_z_majorPdS_iii)
        /*0068*/ 	.word	0x0000001f


	//----- nvinfo : EIATTR_FRAME_SIZE
	.align		4
.L_17:
        /*006c*/ 	.byte	0x04, 0x11
        /*006e*/ 	.short	(.L_19 - .L_18)
	.align		4
.L_18:
        /*0070*/ 	.word	index@(_Z20reorder_from_z_majorPdS_iii)
        /*0074*/ 	.word	0x00000000


	//----- nvinfo : EIATTR_MIN_STACK_SIZE
	.align		4
.L_19:
        /*0078*/ 	.byte	0x04, 0x12
        /*007a*/ 	.short	(.L_21 - .L_20)
	.align		4
.L_20:
        /*007c*/ 	.word	index@(_Z20reorder_from_z_majorPdS_iii)
        /*0080*/ 	.word	0x00000000


	//----- nvinfo : EIATTR_MIN_STACK_SIZE
	.align		4
.L_21:
        /*0084*/ 	.byte	0x04, 0x12
        /*0086*/ 	.short	(.L_23 - .L_22)
	.align		4
.L_22:
        /*0088*/ 	.word	index@(_Z7z_sweepPdiiiS_)
        /*008c*/ 	.word	0x00000000


	//----- nvinfo : EIATTR_MIN_STACK_SIZE
	.align		4
.L_23:
        /*0090*/ 	.byte	0x04, 0x12
        /*0092*/ 	.short	(.L_25 - .L_24)
	.align		4
.L_24:
        /*0094*/ 	.word	index@(_Z18reorder_to_z_majorPdS_iii)
        /*0098*/ 	.word	0x00000000


	//----- nvinfo : EIATTR_MIN_STACK_SIZE
	.align		4
.L_25:
        /*009c*/ 	.byte	0x04, 0x12
        /*009e*/ 	.short	(.L_27 - .L_26)
	.align		4
.L_26:
        /*00a0*/ 	.word	index@(_Z7y_sweepPdiii)
        /*00a4*/ 	.word	0x00000000


	//----- nvinfo : EIATTR_MIN_STACK_SIZE
	.align		4
.L_27:
        /*00a8*/ 	.byte	0x04, 0x12
        /*00aa*/ 	.short	(.L_29 - .L_28)
	.align		4
.L_28:
        /*00ac*/ 	.word	index@(_Z7x_sweepPdiii)
        /*00b0*/ 	.word	0x00000000
.L_29:


//--------------------- .nv.compat                --------------------------
	.section	.nv.compat,"",@"SHT_CUDA_COMPAT_INFO"
	.align	4
        /*0000*/ 	.byte	0x02, 0x09, 0x00, 0x00, 0x02, 0x02, 0x01, 0x00, 0x02, 0x05, 0x05, 0x00, 0x03, 0x07, 0x01, 0x01
        /*0010*/ 	.byte	0x02, 0x03, 0x00, 0x00, 0x02, 0x06, 0x01, 0x00, 0x04, 0x0b, 0x08, 0x00, 0x01, 0x00, 0x00, 0x00
        /*0020*/ 	.byte	0x00, 0x00, 0x00, 0x00


//--------------------- .nv.info._Z20reorder_from_z_majorPdS_iii --------------------------
	.section	.nv.info._Z20reorder_from_z_majorPdS_iii,"",@"SHT_CUDA_INFO"
	.sectionflags	@""
	.align	4


	//----- nvinfo : EIATTR_CUDA_API_VERSION
	.align		4
        /*0000*/ 	.byte	0x04, 0x37
        /*0002*/ 	.short	(.L_31 - .L_30)
.L_30:
        /*0004*/ 	.word	0x00000082


	//----- nvinfo : EIATTR_KPARAM_INFO
	.align		4
.L_31:
        /*0008*/ 	.byte	0x04, 0x17
        /*000a*/ 	.short	(.L_33 - .L_32)
.L_32:
        /*000c*/ 	.word	0x00000000
        /*0010*/ 	.short	0x0004
        /*0012*/ 	.short	0x0018
        /*0014*/ 	.byte	0x00, 0xf0, 0x11, 0x00


	//----- nvinfo : EIATTR_KPARAM_INFO
	.align		4
.L_33:
        /*0018*/ 	.byte	0x04, 0x17
        /*001a*/ 	.short	(.L_35 - .L_34)
.L_34:
        /*001c*/ 	.word	0x00000000
        /*0020*/ 	.short	0x0003
        /*0022*/ 	.short	0x0014
        /*0024*/ 	.byte	0x00, 0xf0, 0x11, 0x00


	//----- nvinfo : EIATTR_KPARAM_INFO
	.align		4
.L_35:
        /*0028*/ 	.byte	0x04, 0x17
        /*002a*/ 	.short	(.L_37 - .L_36)
.L_36:
        /*002c*/ 	.word	0x00000000
        /*0030*/ 	.short	0x0002
        /*0032*/ 	.short	0x0010
        /*0034*/ 	.byte	0x00, 0xf0, 0x11, 0x00


	//----- nvinfo : EIATTR_KPARAM_INFO
	.align		4
.L_37:
        /*0038*/ 	.byte	0x04, 0x17
        /*003a*/ 	.short	(.L_39 - .L_38)
.L_38:
        /*003c*/ 	.word	0x00000000
        /*0040*/ 	.short	0x0001
        /*0042*/ 	.short	0x0008
        /*0044*/ 	.byte	0x00, 0xf5, 0x21, 0x00


	//----- nvinfo : EIATTR_KPARAM_INFO
	.align		4
.L_39:
        /*0048*/ 	.byte	0x04, 0x17
        /*004a*/ 	.short	(.L_41 - .L_40)
.L_40:
        /*004c*/ 	.word	0x00000000
        /*0050*/ 	.short	0x0000
        /*0052*/ 	.short	0x0000
        /*0054*/ 	.byte	0x00, 0xf5, 0x21, 0x00


	//----- nvinfo : EIATTR_SPARSE_MMA_MASK
	.align		4
.L_41:
        /*0058*/ 	.byte	0x03, 0x50
        /*005a*/ 	.short	0x0000


	//----- nvinfo : EIATTR_MAXREG_COUNT
	.align		4
        /*005c*/ 	.byte	0x03, 0x1b
        /*005e*/ 	.short	0x00ff


	//----- nvinfo : EIATTR_MERCURY_ISA_VERSION
	.align		4
        /*0060*/ 	.byte	0x03, 0x5f
        /*0062*/ 	.short	0x0101


	//----- nvinfo : EIATTR_VRC_CTA_INIT_COUNT
	.align		4
        /*0064*/ 	.byte	0x02, 0x4a
	.zero		1
	.zero		1


	//----- nvinfo : EIATTR_EXIT_INSTR_OFFSETS
	.align		4
        /*0068*/ 	.byte	0x04, 0x1c
        /*006a*/ 	.short	(.L_43 - .L_42)


	//   ....[0]....
.L_42:
        /*006c*/ 	.word	0x000000f0


	//   ....[1]....
        /*0070*/ 	.word	0x00000590


	//   ....[2]....
        /*0074*/ 	.word	0x000007b0


	//   ....[3]....
        /*0078*/ 	.word	0x00000900


	//   ....[4]....
        /*007c*/ 	.word	0x000009a0


	//----- nvinfo : EIATTR_CBANK_PARAM_SIZE
	.align		4
.L_43:
        /*0080*/ 	.byte	0x03, 0x19
        /*0082*/ 	.short	0x001c


	//----- nvinfo : EIATTR_PARAM_CBANK
	.align		4
        /*0084*/ 	.byte	0x04, 0x0a
        /*0086*/ 	.short	(.L_45 - .L_44)
	.align		4
.L_44:
        /*0088*/ 	.word	index@(.nv.constant0._Z20reorder_from_z_majorPdS_iii)
        /*008c*/ 	.short	0x0380
        /*008e*/ 	.short	0x001c


	//----- nvinfo : EIATTR_SW_WAR
	.align		4
.L_45:
        /*0090*/ 	.byte	0x04, 0x36
        /*0092*/ 	.short	(.L_47 - .L_46)
.L_46:
        /*0094*/ 	.word	0x00000008
.L_47:


//--------------------- .nv.info._Z7z_sweepPdiiiS_ --------------------------
	.section	.nv.info._Z7z_sweepPdiiiS_,"",@"SHT_CUDA_INFO"
	.sectionflags	@""
	.align	4


	//----- nvinfo : EIATTR_CUDA_API_VERSION
	.align		4
        /*0000*/ 	.byte	0x04, 0x37
        /*0002*/ 	.short	(.L_49 - .L_48)
.L_48:
        /*0004*/ 	.word	0x00000082


	//----- nvinfo : EIATTR_KPARAM_INFO
	.align		4
.L_49:
        /*0008*/ 	.byte	0x04, 0x17
        /*000a*/ 	.short	(.L_51 - .L_50)
.L_50:
        /*000c*/ 	.word	0x00000000
        /*0010*/ 	.short	0x0004
        /*0012*/ 	.short	0x0018
        /*0014*/ 	.byte	0x00, 0xf5, 0x21, 0x00


	//----- nvinfo : EIATTR_KPARAM_INFO
	.align		4
.L_51:
        /*0018*/ 	.byte	0x04, 0x17
        /*001a*/ 	.short	(.L_53 - .L_52)
.L_52:
        /*001c*/ 	.word	0x00000000
        /*0020*/ 	.short	0x0003
        /*0022*/ 	.short	0x0010
        /*0024*/ 	.byte	0x00, 0xf0, 0x11, 0x00


	//----- nvinfo : EIATTR_KPARAM_INFO
	.align		4
.L_53:
        /*0028*/ 	.byte	0x04, 0x17
        /*002a*/ 	.short	(.L_55 - .L_54)
.L_54:
        /*002c*/ 	.word	0x00000000
        /*0030*/ 	.short	0x0002
        /*0032*/ 	.short	0x000c
        /*0034*/ 	.byte	0x00, 0xf0, 0x11, 0x00


	//----- nvinfo : EIATTR_KPARAM_INFO
	.align		4
.L_55:
        /*0038*/ 	.byte	0x04, 0x17
        /*003a*/ 	.short	(.L_57 - .L_56)
.L_56:
        /*003c*/ 	.word	0x00000000
        /*0040*/ 	.short	0x0001
        /*0042*/ 	.short	0x0008
        /*0044*/ 	.byte	0x00, 0xf0, 0x11, 0x00


	//----- nvinfo : EIATTR_KPARAM_INFO
	.align		4
.L_57:
        /*0048*/ 	.byte	0x04, 0x17
        /*004a*/ 	.short	(.L_59 - .L_58)
.L_58:
        /*004c*/ 	.word	0x00000000
        /*0050*/ 	.short	0x0000
        /*0052*/ 	.short	0x0000
        /*0054*/ 	.byte	0x00, 0xf5, 0x21, 0x00


	//----- nvinfo : EIATTR_SPARSE_MMA_MASK
	.align		4
.L_59:
        /*0058*/ 	.byte	0x03, 0x50
        /*005a*/ 	.short	0x0000


	//----- nvinfo : EIATTR_MAXREG_COUNT
	.align		4
        /*005c*/ 	.byte	0x03, 0x1b
        /*005e*/ 	.short	0x00ff


	//----- nvinfo : EIATTR_NUM_BARRIERS
	.align		4
        /*0060*/ 	.byte	0x02, 0x4c
        /*0062*/ 	.byte	0x01
	.zero		1


	//----- nvinfo : EIATTR_MERCURY_ISA_VERSION
	.align		4
        /*0064*/ 	.byte	0x03, 0x5f
        /*0066*/ 	.short	0x0101


	//----- nvinfo : EIATTR_VRC_CTA_INIT_COUNT
	.align		4
        /*0068*/ 	.byte	0x02, 0x4a
	.zero		1
	.zero		1


	//----- nvinfo : EIATTR_EXIT_INSTR_OFFSETS
	.align		4
        /*006c*/ 	.byte	0x04, 0x1c
        /*006e*/ 	.short	(.L_61 - .L_60)


	//   ....[0]....
.L_60:
        /*0070*/ 	.word	0x00001560


	//   ....[1]....
        /*0074*/ 	.word	0x000016a0


	//----- nvinfo : EIATTR_CRS_STACK_SIZE
	.align		4
.L_61:
        /*0078*/ 	.byte	0x04, 0x1e
        /*007a*/ 	.short	(.L_63 - .L_62)
.L_62:
        /*007c*/ 	.word	0x00000000


	//----- nvinfo : EIATTR_CBANK_PARAM_SIZE
	.align		4
.L_63:
        /*0080*/ 	.byte	0x03, 0x19
        /*0082*/ 	.short	0x0020


	//----- nvinfo : EIATTR_PARAM_CBANK
	.align		4
        /*0084*/ 	.byte	0x04, 0x0a
        /*0086*/ 	.short	(.L_65 - .L_64)
	.align		4
.L_64:
        /*0088*/ 	.word	index@(.nv.constant0._Z7z_sweepPdiiiS_)
        /*008c*/ 	.short	0x0380
        /*008e*/ 	.short	0x0020


	//----- nvinfo : EIATTR_SW_WAR
	.align		4
.L_65:
        /*0090*/ 	.byte	0x04, 0x36
        /*0092*/ 	.short	(.L_67 - .L_66)
.L_66:
        /*0094*/ 	.word	0x00000008
.L_67:


//--------------------- .nv.info._Z18reorder_to_z_majorPdS_iii --------------------------
	.section	.nv.info._Z18reorder_to_z_majorPdS_iii,"",@"SHT_CUDA_INFO"
	.sectionflags	@""
	.align	4


	//----- nvinfo : EIATTR_CUDA_API_VERSION
	.align		4
        /*0000*/ 	.byte	0x04, 0x37
        /*0002*/ 	.short	(.L_69 - .L_68)
.L_68:
        /*0004*/ 	.word	0x00000082


	//----- nvinfo : EIATTR_KPARAM_INFO
	.align		4
.L_69:
        /*0008*/ 	.byte	0x04, 0x17
        /*000a*/ 	.short	(.L_71 - .L_70)
.L_70:
        /*000c*/ 	.word	0x00000000
        /*0010*/ 	.short	0x0004
        /*0012*/ 	.short	0x0018
        /*0014*/ 	.byte	0x00, 0xf0, 0x11, 0x00


	//----- nvinfo : EIATTR_KPARAM_INFO
	.align		4
.L_71:
        /*0018*/ 	.byte	0x04, 0x17
        /*001a*/ 	.short	(.L_73 - .L_72)
.L_72:
        /*001c*/ 	.word	0x00000000
        /*0020*/ 	.short	0x0003
        /*0022*/ 	.short	0x0014
        /*0024*/ 	.byte	0x00, 0xf0, 0x11, 0x00


	//----- nvinfo : EIATTR_KPARAM_INFO
	.align		4
.L_73:
        /*0028*/ 	.byte	0x04, 0x17
        /*002a*/ 	.short	(.L_75 - .L_74)
.L_74:
        /*002c*/ 	.word	0x00000000
        /*0030*/ 	.short	0x0002
        /*0032*/ 	.short	0x0010
        /*0034*/ 	.byte	0x00, 0xf0, 0x11, 0x00


	//----- nvinfo : EIATTR_KPARAM_INFO
	.align		4
.L_75:
        /*0038*/ 	.byte	0x04, 0x17
        /*003a*/ 	.short	(.L_77 - .L_76)
.L_76:
        /*003c*/ 	.word	0x00000000
        /*0040*/ 	.short	0x0001
        /*0042*/ 	.short	0x0008
        /*0044*/ 	.byte	0x00, 0xf5, 0x21, 0x00


	//----- nvinfo : EIATTR_KPARAM_INFO
	.align		4
.L_77:
        /*0048*/ 	.byte	0x04, 0x17
        /*004a*/ 	.short	(.L_79 - .L_78)
.L_78:
        /*004c*/ 	.word	0x00000000
        /*0050*/ 	.short	0x0000
        /*0052*/ 	.short	0x0000
        /*0054*/ 	.byte	0x00, 0xf5, 0x21, 0x00


	//----- nvinfo : EIATTR_SPARSE_MMA_MASK
	.align		4
.L_79:
        /*0058*/ 	.byte	0x03, 0x50
        /*005a*/ 	.short	0x0000


	//----- nvinfo : EIATTR_MAXREG_COUNT
	.align		4
        /*005c*/ 	.byte	0x03, 0x1b
        /*005e*/ 	.short	0x00ff


	//----- nvinfo : EIATTR_MERCURY_ISA_VERSION
	.align		4
        /*0060*/ 	.byte	0x03, 0x5f
        /*0062*/ 	.short	0x0101


	//----- nvinfo : EIATTR_VRC_CTA_INIT_COUNT
	.align		4
        /*0064*/ 	.byte	0x02, 0x4a
	.zero		1
	.zero		1


	//----- nvinfo : EIATTR_EXIT_INSTR_OFFSETS
	.align		4
        /*0068*/ 	.byte	0x04, 0x1c
        /*006a*/ 	.short	(.L_81 - .L_80)


	//   ....[0]....
.L_80:
        /*006c*/ 	.word	0x000000f0


	//   ....[1]....
        /*0070*/ 	.word	0x00000590


	//   ....[2]....
        /*0074*/ 	.word	0x000007a0


	//   ....[3]....
        /*0078*/ 	.word	0x000008f0


	//   ....[4]....
        /*007c*/ 	.word	0x00000990


	//----- nvinfo : EIATTR_CBANK_PARAM_SIZE
	.align		4
.L_81:
        /*0080*/ 	.byte	0x03, 0x19
        /*0082*/ 	.short	0x001c


	//----- nvinfo : EIATTR_PARAM_CBANK
	.align		4
        /*0084*/ 	.byte	0x04, 0x0a
        /*0086*/ 	.short	(.L_83 - .L_82)
	.align		4
.L_82:
        /*0088*/ 	.word	index@(.nv.constant0._Z18reorder_to_z_majorPdS_iii)
        /*008c*/ 	.short	0x0380
        /*008e*/ 	.short	0x001c


	//----- nvinfo : EIATTR_SW_WAR
	.align		4
.L_83:
        /*0090*/ 	.byte	0x04, 0x36
        /*0092*/ 	.short	(.L_85 - .L_84)
.L_84:
        /*0094*/ 	.word	0x00000008
.L_85:


//--------------------- .nv.info._Z7y_sweepPdiii  --------------------------
	.section	.nv.info._Z7y_sweepPdiii,"",@"SHT_CUDA_INFO"
	.sectionflags	@""
	.align	4


	//----- nvinfo : EIATTR_CUDA_API_VERSION
	.align		4
        /*0000*/ 	.byte	0x04, 0x37
        /*0002*/ 	.short	(.L_87 - .L_86)
.L_86:
        /*0004*/ 	.word	0x00000082


	//----- nvinfo : EIATTR_KPARAM_INFO
	.align		4
.L_87:
        /*0008*/ 	.byte	0x04, 0x17
        /*000a*/ 	.short	(.L_89 - .L_88)
.L_88:
        /*000c*/ 	.word	0x00000000
        /*0010*/ 	.short	0x0003
        /*0012*/ 	.short	0x0010
        /*0014*/ 	.byte	0x00, 0xf0, 0x11, 0x00


	//----- nvinfo : EIATTR_KPARAM_INFO
	.align		4
.L_89:
        /*0018*/ 	.byte	0x04, 0x17
        /*001a*/ 	.short	(.L_91 - .L_90)
.L_90:
        /*001c*/ 	.word	0x00000000
        /*0020*/ 	.short	0x0002
        /*0022*/ 	.short	0x000c
        /*0024*/ 	.byte	0x00, 0xf0, 0x11, 0x00


	//----- nvinfo : EIATTR_KPARAM_INFO
	.align		4
.L_91:
        /*0028*/ 	.byte	0x04, 0x17
        /*002a*/ 	.short	(.L_93 - .L_92)
.L_92:
        /*002c*/ 	.word	0x00000000
        /*0030*/ 	.short	0x0001
        /*0032*/ 	.short	0x0008
        /*0034*/ 	.byte	0x00, 0xf0, 0x11, 0x00


	//----- nvinfo : EIATTR_KPARAM_INFO
	.align		4
.L_93:
        /*0038*/ 	.byte	0x04, 0x17
        /*003a*/ 	.short	(.L_95 - .L_94)
.L_94:
        /*003c*/ 	.word	0x00000000
        /*0040*/ 	.short	0x0000
        /*0042*/ 	.short	0x0000
        /*0044*/ 	.byte	0x00, 0xf5, 0x21, 0x00


	//----- nvinfo : EIATTR_SPARSE_MMA_MASK
	.align		4
.L_95:
        /*0048*/ 	.byte	0x03, 0x50
        /*004a*/ 	.short	0x0000


	//----- nvinfo : EIATTR_MAXREG_COUNT
	.align		4
        /*004c*/ 	.byte	0x03, 0x1b
        /*004e*/ 	.short	0x00ff


	//----- nvinfo : EIATTR_MERCURY_ISA_VERSION
	.align		4
        /*0050*/ 	.byte	0x03, 0x5f
        /*0052*/ 	.short	0x0101


	//----- nvinfo : EIATTR_VRC_CTA_INIT_COUNT
	.align		4
        /*0054*/ 	.byte	0x02, 0x4a
	.zero		1
	.zero		1


	//----- nvinfo : EIATTR_EXIT_INSTR_OFFSETS
	.align		4
        /*0058*/ 	.byte	0x04, 0x1c
        /*005a*/ 	.short	(.L_97 - .L_96)


	//   ....[0]....
.L_96:
        /*005c*/ 	.word	0x00000130


	//   ....[1]....
        /*0060*/ 	.word	0x00000580


	//   ....[2]....
        /*0064*/ 	.word	0x000007a0


	//   ....[3]....
        /*0068*/ 	.word	0x00000920


	//   ....[4]....
        /*006c*/ 	.word	0x00000a00


	//----- nvinfo : EIATTR_CBANK_PARAM_SIZE
	.align		4
.L_97:
        /*0070*/ 	.byte	0x03, 0x19
        /*0072*/ 	.short	0x0014


	//----- nvinfo : EIATTR_PARAM_CBANK
	.align		4
        /*0074*/ 	.byte	0x04, 0x0a
        /*0076*/ 	.short	(.L_99 - .L_98)
	.align		4
.L_98:
        /*0078*/ 	.word	index@(.nv.constant0._Z7y_sweepPdiii)
        /*007c*/ 	.short	0x0380
        /*007e*/ 	.short	0x0014


	//----- nvinfo : EIATTR_SW_WAR
	.align		4
.L_99:
        /*0080*/ 	.byte	0x04, 0x36
        /*0082*/ 	.short	(.L_101 - .L_100)
.L_100:
        /*0084*/ 	.word	0x00000008
.L_101:


//--------------------- .nv.info._Z7x_sweepPdiii  --------------------------
	.section	.nv.info._Z7x_sweepPdiii,"",@"SHT_CUDA_INFO"
	.sectionflags	@""
	.align	4


	//----- nvinfo : EIATTR_CUDA_API_VERSION
	.align		4
        /*0000*/ 	.byte	0x04, 0x37
        /*0002*/ 	.short	(.L_103 - .L_102)
.L_102:
        /*0004*/ 	.word	0x00000082


	//----- nvinfo : EIATTR_KPARAM_INFO
	.align		4
.L_103:
        /*0008*/ 	.byte	0x04, 0x17
        /*000a*/ 	.short	(.L_105 - .L_104)
.L_104:
        /*000c*/ 	.word	0x00000000
        /*0010*/ 	.short	0x0003
        /*0012*/ 	.short	0x0010
        /*0014*/ 	.byte	0x00, 0xf0, 0x11, 0x00


	//----- nvinfo : EIATTR_KPARAM_INFO
	.align		4
.L_105:
        /*0018*/ 	.byte	0x04, 0x17
        /*001a*/ 	.short	(.L_107 - .L_106)
.L_106:
        /*001c*/ 	.word	0x00000000
        /*0020*/ 	.short	0x0002
        /*0022*/ 	.short	0x000c
        /*0024*/ 	.byte	0x00, 0xf0, 0x11, 0x00


	//----- nvinfo : EIATTR_KPARAM_INFO
	.align		4
.L_107:
        /*0028*/ 	.byte	0x04, 0x17
        /*002a*/ 	.short	(.L_109 - .L_108)
.L_108:
        /*002c*/ 	.word	0x00000000
        /*0030*/ 	.short	0x0001
        /*0032*/ 	.short	0x0008
        /*0034*/ 	.byte	0x00, 0xf0, 0x11, 0x00


	//----- nvinfo : EIATTR_KPARAM_INFO
	.align		4
.L_109:
        /*0038*/ 	.byte	0x04, 0x17
        /*003a*/ 	.short	(.L_111 - .L_110)
.L_110:
        /*003c*/ 	.word	0x00000000
        /*0040*/ 	.short	0x0000
        /*0042*/ 	.short	0x0000
        /*0044*/ 	.byte	0x00, 0xf5, 0x21, 0x00


	//----- nvinfo : EIATTR_SPARSE_MMA_MASK
	.align		4
.L_111:
        /*0048*/ 	.byte	0x03, 0x50
        /*004a*/ 	.short	0x0000


	//----- nvinfo : EIATTR_MAXREG_COUNT
	.align		4
        /*004c*/ 	.byte	0x03, 0x1b
        /*004e*/ 	.short	0x00ff


	//----- nvinfo : EIATTR_MERCURY_ISA_VERSION
	.align		4
        /*0050*/ 	.byte	0x03, 0x5f
        /*0052*/ 	.short	0x0101


	//----- nvinfo : EIATTR_VRC_CTA_INIT_COUNT
	.align		4
        /*0054*/ 	.byte	0x02, 0x4a
	.zero		1
	.zero		1


	//----- nvinfo : EIATTR_EXIT_INSTR_OFFSETS
	.align		4
        /*0058*/ 	.byte	0x04, 0x1c
        /*005a*/ 	.short	(.L_113 - .L_112)


	//   ....[0]....
.L_112:
        /*005c*/ 	.word	0x00000120


	//   ....[1]....
        /*0060*/ 	.word	0x00000560


	//   ....[2]....
        /*0064*/ 	.word	0x00000780


	//   ....[3]....
        /*0068*/ 	.word	0x00000900


	//   ....[4]....
        /*006c*/ 	.word	0x000009e0


	//----- nvinfo : EIATTR_CBANK_PARAM_SIZE
	.align		4
.L_113:
        /*0070*/ 	.byte	0x03, 0x19
        /*0072*/ 	.short	0x0014


	//----- nvinfo : EIATTR_PARAM_CBANK
	.align		4
        /*0074*/ 	.byte	0x04, 0x0a
        /*0076*/ 	.short	(.L_115 - .L_114)
	.align		4
.L_114:
        /*0078*/ 	.word	index@(.nv.constant0._Z7x_sweepPdiii)
        /*007c*/ 	.short	0x0380
        /*007e*/ 	.short	0x0014


	//----- nvinfo : EIATTR_SW_WAR
	.align		4
.L_115:
        /*0080*/ 	.byte	0x04, 0x36
        /*0082*/ 	.short	(.L_117 - .L_116)
.L_116:
        /*0084*/ 	.word	0x00000008
.L_117:


//--------------------- .nv.callgraph             --------------------------
	.section	.nv.callgraph,"",@"SHT_CUDA_CALLGRAPH"
	.align	4
	.sectionentsize	8
	.align		4
        /*0000*/ 	.word	0x00000000
	.align		4
        /*0004*/ 	.word	0xffffffff
	.align		4
        /*0008*/ 	.word	0x00000000
	.align		4
        /*000c*/ 	.word	0xfffffffe
	.align		4
        /*0010*/ 	.word	0x00000000
	.align		4
        /*0014*/ 	.word	0xfffffffd
	.align		4
        /*0018*/ 	.word	0x00000000
	.align		4
        /*001c*/ 	.word	0xfffffffc


//--------------------- .text._Z20reorder_from_z_majorPdS_iii --------------------------
	.section	.text._Z20reorder_from_z_majorPdS_iii,"ax",@progbits
	.align	128
        .global         _Z20reorder_from_z_majorPdS_iii
        .type           _Z20reorder_from_z_majorPdS_iii,@function
        .size           _Z20reorder_from_z_majorPdS_iii,(.L_x_28 - _Z20reorder_from_z_majorPdS_iii)
        .other          _Z20reorder_from_z_majorPdS_iii,@"STO_CUDA_ENTRY STV_DEFAULT"
_Z20reorder_from_z_majorPdS_iii:
.text._Z20reorder_from_z_majorPdS_iii:
[----:B------:R-:W-:Y:S01]  /*0000*/  LDC R1, c[0x0][0x37c] ;  /* 0x0000df00ff017b82 */ /* 0x000fe20000000800 */
[----:B------:R-:W0:Y:S07]  /*0010*/  S2R R10, SR_TID.Y ;  /* 0x00000000000a7919 */ /* 0x000e2e0000002200 */
[----:B------:R-:W1:Y:S01]  /*0020*/  S2UR UR4, SR_CTAID.Y ;  /* 0x00000000000479c3 */ /* 0x000e620000002600 */
[----:B------:R-:W2:Y:S07]  /*0030*/  S2R R4, SR_TID.X ;  /* 0x0000000000047919 */ /* 0x000eae0000002100 */
[----:B------:R-:W2:Y:S01]  /*0040*/  LDC R3, c[0x0][0x360] ;  /* 0x0000d800ff037b82 */ /* 0x000ea20000000800 */
[----:B------:R-:W1:Y:S07]  /*0050*/  LDCU UR5, c[0x0][0x364] ;  /* 0x00006c80ff0577ac */ /* 0x000e6e0008000800 */
[----:B------:R-:W2:Y:S08]  /*0060*/  S2UR UR6, SR_CTAID.X ;  /* 0x00000000000679c3 */ /* 0x000eb00000002500 */
[----:B------:R-:W3:Y:S01]  /*0070*/  LDC.64 R6, c[0x0][0x390] ;  /* 0x0000e400ff067b82 */ /* 0x000ee20000000a00 */
[----:B-1----:R-:W-:-:S07]  /*0080*/  UIMAD UR4, UR4, UR5, URZ ;  /* 0x00000005040472a4 */ /* 0x002fce000f8e02ff */
[----:B------:R-:W1:Y:S01]  /*0090*/  LDC R0, c[0x0][0x398] ;  /* 0x0000e600ff007b82 */ /* 0x000e620000000800 */
[----:B0-----:R-:W-:Y:S01]  /*00a0*/  IADD3 R2, PT, PT, R10, UR4, RZ ;  /* 0x000000040a027c10 */ /* 0x001fe2000fffe0ff */
[----:B--2---:R-:W-:-:S03]  /*00b0*/  IMAD R3, R3, UR6, R4 ;  /* 0x0000000603037c24 */ /* 0x004fc6000f8e0204 */
[----:B---3--:R-:W-:-:S04]  /*00c0*/  ISETP.GE.AND P0, PT, R2, R7, PT ;  /* 0x000000070200720c */ /* 0x008fc80003f06270 */
[----:B------:R-:W-:-:S04]  /*00d0*/  ISETP.GE.OR P0, PT, R3, R6, P0 ;  /* 0x000000060300720c */ /* 0x000fc80000706670 */
[----:B-1----:R-:W-:-:S13]  /*00e0*/  ISETP.LT.OR P0, PT, R0, 0x1, P0 ;  /* 0x000000010000780c */ /* 0x002fda0000701670 */
[----:B------:R-:W-:Y:S05]  /*00f0*/  @P0 EXIT ;  /* 0x000000000000094d */ /* 0x000fea0003800000 */
[C---:B------:R-:W-:Y:S01]  /*0100*/  ISETP.GE.U32.AND P1, PT, R0.reuse, 0x8, PT ;  /* 0x000000080000780c */ /* 0x040fe20003f26070 */
[----:B------:R-:W0:Y:S01]  /*0110*/  LDCU.64 UR6, c[0x0][0x358] ;  /* 0x00006b00ff0677ac */ /* 0x000e220008000a00 */
[----:B------:R-:W-:Y:S01]  /*0120*/  LOP3.LUT R4, R0, 0x7, RZ, 0xc0, !PT ;  /* 0x0000000700047812 */ /* 0x000fe200078ec0ff */
[----:B------:R-:W-:Y:S02]  /*0130*/  HFMA2 R8, -RZ, RZ, 0, 0 ;  /* 0x00000000ff087431 */ /* 0x000fe400000001ff */
[----:B------:R-:W-:Y:S01]  /*0140*/  IMAD R6, R3, R6, RZ ;  /* 0x0000000603067224 */ /* 0x000fe200078e02ff */
[----:B------:R-:W-:-:S07]  /*0150*/  ISETP.NE.AND P0, PT, R4, RZ, PT ;  /* 0x000000ff0400720c */ /* 0x000fce0003f05270 */
[----:B------:R-:W-:Y:S06]  /*0160*/  @!P1 BRA `(.L_x_0) ;  /* 0x0000000400089947 */ /* 0x000fec0003800000 */
[C-C-:B------:R-:W-:Y:S01]  /*0170*/  IADD3 R9, PT, PT, R7.reuse, UR4, R10.reuse ;  /* 0x0000000407097c10 */ /* 0x140fe2000fffe00a */
[----:B------:R-:W-:Y:S01]  /*0180*/  IMAD R10, R6, R7, R10 ;  /* 0x00000007060a7224 */ /* 0x000fe200078e020a */
[CC--:B------:R-:W-:Y:S01]  /*0190*/  LEA R12, R7.reuse, R2.reuse, 0x1 ;  /* 0x00000002070c7211 */ /* 0x0c0fe200078e08ff */
[C-C-:B------:R-:W-:Y:S01]  /*01a0*/  IMAD R11, R7.reuse, 0x3, R2.reuse ;  /* 0x00000003070b7824 */ /* 0x140fe200078e0202 */
[C---:B------:R-:W-:Y:S01]  /*01b0*/  LEA R13, R7.reuse, R2, 0x2 ;  /* 0x00000002070d7211 */ /* 0x040fe200078e10ff */
[C-C-:B------:R-:W-:Y:S01]  /*01c0*/  IMAD R24, R7.reuse, 0x5, R2.reuse ;  /* 0x0000000507187824 */ /* 0x140fe200078e0202 */
[----:B------:R-:W-:Y:S01]  /*01d0*/  LOP3.LUT R8, R0, 0x7ffffff8, RZ, 0xc0, !PT ;  /* 0x7ffffff800087812 */ /* 0x000fe200078ec0ff */
[C-C-:B------:R-:W-:Y:S01]  /*01e0*/  IMAD R25, R7.reuse, 0x6, R2.reuse ;  /* 0x0000000607197824 */ /* 0x140fe200078e0202 */
[----:B------:R-:W-:Y:S01]  /*01f0*/  IADD3 R10, PT, PT, R10, UR4, RZ ;  /* 0x000000040a0a7c10 */ /* 0x000fe2000fffe0ff */
[C---:B------:R-:W-:Y:S01]  /*0200*/  IMAD R26, R7.reuse, 0x7, R2 ;  /* 0x00000007071a7824 */ /* 0x040fe200078e0202 */
[----:B------:R-:W-:Y:S01]  /*0210*/  IADD3 R28, PT, PT, -R8, RZ, RZ ;  /* 0x000000ff081c7210 */ /* 0x000fe20007ffe1ff */
[----:B------:R-:W-:-:S02]  /*0220*/  IMAD R5, R7, R0, RZ ;  /* 0x0000000007057224 */ /* 0x000fc400078e02ff */
[-CC-:B------:R-:W-:Y:S02]  /*0230*/  IMAD R27, R2, R0.reuse, R3.reuse ;  /* 0x00000000021b7224 */ /* 0x180fe400078e0203 */
[-CC-:B------:R-:W-:Y:S02]  /*0240*/  IMAD R9, R9, R0.reuse, R3.reuse ;  /* 0x0000000009097224 */ /* 0x180fe400078e0203 */
[-CC-:B------:R-:W-:Y:S02]  /*0250*/  IMAD R12, R12, R0.reuse, R3.reuse ;  /* 0x000000000c0c7224 */ /* 0x180fe400078e0203 */
[-CC-:B------:R-:W-:Y:S02]  /*0260*/  IMAD R11, R11, R0.reuse, R3.reuse ;  /* 0x000000000b0b7224 */ /* 0x180fe400078e0203 */
[-CC-:B------:R-:W-:Y:S02]  /*0270*/  IMAD R13, R13, R0.reuse, R3.reuse ;  /* 0x000000000d0d7224 */ /* 0x180fe400078e0203 */
[----:B------:R-:W-:-:S02]  /*0280*/  IMAD R24, R24, R0, R3 ;  /* 0x0000000018187224 */ /* 0x000fc400078e0203 */
[-CC-:B------:R-:W-:Y:S02]  /*0290*/  IMAD R25, R25, R0.reuse, R3.reuse ;  /* 0x0000000019197224 */ /* 0x180fe400078e0203 */
[----:B------:R-:W-:-:S07]  /*02a0*/  IMAD R26, R26, R0, R3 ;  /* 0x000000001a1a7224 */ /* 0x000fce00078e0203 */
.L_x_1:
[----:B-1----:R-:W1:Y:S08]  /*02b0*/  LDC.64 R22, c[0x0][0x380] ;  /* 0x0000e000ff167b82 */ /* 0x002e700000000a00 */
[----:B------:R-:W2:Y:S01]  /*02c0*/  LDC.64 R14, c[0x0][0x388] ;  /* 0x0000e200ff0e7b82 */ /* 0x000ea20000000a00 */
[----:B-1----:R-:W-:-:S05]  /*02d0*/  IMAD.WIDE R22, R10, 0x8, R22 ;  /* 0x000000080a167825 */ /* 0x002fca00078e0216 */
[----:B0-----:R0:W3:Y:S01]  /*02e0*/  LDG.E.64 R20, desc[UR6][R22.64] ;  /* 0x0000000616147981 */ /* 0x0010e2000c1e1b00 */
[----:B--2---:R-:W-:-:S04]  /*02f0*/  IMAD.WIDE R16, R27, 0x8, R14 ;  /* 0x000000081b107825 */ /* 0x004fc800078e020e */
[----:B0-----:R-:W-:Y:S01]  /*0300*/  IMAD.WIDE R22, R7, 0x8, R22 ;  /* 0x0000000807167825 */ /* 0x001fe200078e0216 */
[----:B---3--:R0:W-:Y:S04]  /*0310*/  STG.E.64 desc[UR6][R16.64], R20 ;  /* 0x0000001410007986 */ /* 0x0081e8000c101b06 */
[----:B0-----:R-:W2:Y:S01]  /*0320*/  LDG.E.64 R20, desc[UR6][R22.64] ;  /* 0x0000000616147981 */ /* 0x001ea2000c1e1b00 */
[----:B------:R-:W-:-:S04]  /*0330*/  IMAD.WIDE R18, R9, 0x8, R14 ;  /* 0x0000000809127825 */ /* 0x000fc800078e020e */
[----:B------:R-:W-:Y:S01]  /*0340*/  IMAD.WIDE R16, R7, 0x8, R22 ;  /* 0x0000000807107825 */ /* 0x000fe200078e0216 */
[----:B--2---:R0:W-:Y:S04]  /*0350*/  STG.E.64 desc[UR6][R18.64], R20 ;  /* 0x0000001412007986 */ /* 0x0041e8000c101b06 */
[----:B0-----:R0:W2:Y:S01]  /*0360*/  LDG.E.64 R20, desc[UR6][R16.64] ;  /* 0x0000000610147981 */ /* 0x0010a2000c1e1b00 */
[----:B------:R-:W-:-:S04]  /*0370*/  IMAD.WIDE R18, R12, 0x8, R14 ;  /* 0x000000080c127825 */ /* 0x000fc800078e020e */
[----:B0-----:R-:W-:Y:S01]  /*0380*/  IMAD.WIDE R16, R7, 0x8, R16 ;  /* 0x0000000807107825 */ /* 0x001fe200078e0210 */
[----:B--2---:R0:W-:Y:S04]  /*0390*/  STG.E.64 desc[UR6][R18.64], R20 ;  /* 0x0000001412007986 */ /* 0x0041e8000c101b06 */
[----:B0-----:R-:W2:Y:S01]  /*03a0*/  LDG.E.64 R18, desc[UR6][R16.64] ;  /* 0x0000000610127981 */ /* 0x001ea2000c1e1b00 */
[----:B------:R-:W-:-:S04]  /*03b0*/  IMAD.WIDE R22, R11, 0x8, R14 ;  /* 0x000000080b167825 */ /* 0x000fc800078e020e */
[----:B------:R-:W-:Y:S01]  /*03c0*/  IMAD.WIDE R20, R7, 0x8, R16 ;  /* 0x0000000807147825 */ /* 0x000fe200078e0210 */
[----:B--2---:R0:W-:Y:S04]  /*03d0*/  STG.E.64 desc[UR6][R22.64], R18 ;  /* 0x0000001216007986 */ /* 0x0041e8000c101b06 */
[----:B------:R1:W2:Y:S01]  /*03e0*/  LDG.E.64 R16, desc[UR6][R20.64] ;  /* 0x0000000614107981 */ /* 0x0002a2000c1e1b00 */
[----:B0-----:R-:W-:-:S04]  /*03f0*/  IMAD.WIDE R22, R13, 0x8, R14 ;  /* 0x000000080d167825 */ /* 0x001fc800078e020e */
[----:B-1----:R-:W-:Y:S01]  /*0400*/  IMAD.WIDE R20, R7, 0x8, R20 ;  /* 0x0000000807147825 */ /* 0x002fe200078e0214 */
[----:B--2---:R0:W-:Y:S04]  /*0410*/  STG.E.64 desc[UR6][R22.64], R16 ;  /* 0x0000001016007986 */ /* 0x0041e8000c101b06 */
[----:B------:R1:W2:Y:S01]  /*0420*/  LDG.E.64 R18, desc[UR6][R20.64] ;  /* 0x0000000614127981 */ /* 0x0002a2000c1e1b00 */
[----:B0-----:R-:W-:-:S04]  /*0430*/  IMAD.WIDE R16, R24, 0x8, R14 ;  /* 0x0000000818107825 */ /* 0x001fc800078e020e */
[----:B-1----:R-:W-:Y:S01]  /*0440*/  IMAD.WIDE R20, R7, 0x8, R20 ;  /* 0x0000000807147825 */ /* 0x002fe200078e0214 */
[----:B--2---:R0:W-:Y:S04]  /*0450*/  STG.E.64 desc[UR6][R16.64], R18 ;  /* 0x0000001210007986 */ /* 0x0041e8000c101b06 */
[----:B0-----:R-:W2:Y:S01]  /*0460*/  LDG.E.64 R16, desc[UR6][R20.64] ;  /* 0x0000000614107981 */ /* 0x001ea2000c1e1b00 */
[----:B------:R-:W-:-:S04]  /*0470*/  IMAD.WIDE R18, R25, 0x8, R14 ;  /* 0x0000000819127825 */ /* 0x000fc800078e020e */
[----:B------:R-:W-:Y:S01]  /*0480*/  IMAD.WIDE R22, R7, 0x8, R20 ;  /* 0x0000000807167825 */ /* 0x000fe200078e0214 */
[----:B------:R-:W-:-:S04]  /*0490*/  IADD3 R28, PT, PT, R28, 0x8, RZ ;  /* 0x000000081c1c7810 */ /* 0x000fc80007ffe0ff */
[----:B------:R-:W-:Y:S01]  /*04a0*/  ISETP.NE.AND P1, PT, R28, RZ, PT ;  /* 0x000000ff1c00720c */ /* 0x000fe20003f25270 */
[----:B--2---:R1:W-:Y:S04]  /*04b0*/  STG.E.64 desc[UR6][R18.64], R16 ;  /* 0x0000001012007986 */ /* 0x0043e8000c101b06 */
[----:B------:R-:W2:Y:S01]  /*04c0*/  LDG.E.64 R22, desc[UR6][R22.64] ;  /* 0x0000000616167981 */ /* 0x000ea2000c1e1b00 */
[----:B------:R-:W-:Y:S01]  /*04d0*/  IMAD.WIDE R14, R26, 0x8, R14 ;  /* 0x000000081a0e7825 */ /* 0x000fe200078e020e */
[----:B------:R-:W-:Y:S02]  /*04e0*/  LEA R10, R7, R10, 0x3 ;  /* 0x0000000a070a7211 */ /* 0x000fe400078e18ff */
[C---:B------:R-:W-:Y:S02]  /*04f0*/  LEA R9, R5.reuse, R9, 0x3 ;  /* 0x0000000905097211 */ /* 0x040fe400078e18ff */
[----:B------:R-:W-:-:S02]  /*0500*/  LEA R12, R5, R12, 0x3 ;  /* 0x0000000c050c7211 */ /* 0x000fc400078e18ff */
[C---:B------:R-:W-:Y:S02]  /*0510*/  LEA R11, R5.reuse, R11, 0x3 ;  /* 0x0000000b050b7211 */ /* 0x040fe400078e18ff */
[C---:B------:R-:W-:Y:S02]  /*0520*/  LEA R13, R5.reuse, R13, 0x3 ;  /* 0x0000000d050d7211 */ /* 0x040fe400078e18ff */
[C---:B------:R-:W-:Y:S02]  /*0530*/  LEA R24, R5.reuse, R24, 0x3 ;  /* 0x0000001805187211 */ /* 0x040fe400078e18ff */
[C---:B------:R-:W-:Y:S02]  /*0540*/  LEA R25, R5.reuse, R25, 0x3 ;  /* 0x0000001905197211 */ /* 0x040fe400078e18ff */
[C---:B------:R-:W-:Y:S02]  /*0550*/  LEA R26, R5.reuse, R26, 0x3 ;  /* 0x0000001a051a7211 */ /* 0x040fe400078e18ff */
[----:B------:R-:W-:Y:S01]  /*0560*/  LEA R27, R5, R27, 0x3 ;  /* 0x0000001b051b7211 */ /* 0x000fe200078e18ff */
[----:B--2---:R1:W-:Y:S01]  /*0570*/  STG.E.64 desc[UR6][R14.64], R22 ;  /* 0x000000160e007986 */ /* 0x0043e2000c101b06 */
[----:B------:R-:W-:Y:S05]  /*0580*/  @P1 BRA `(.L_x_1) ;  /* 0xfffffffc00481947 */ /* 0x000fea000383ffff */
.L_x_0:
[----:B0-----:R-:W-:Y:S05]  /*0590*/  @!P0 EXIT ;  /* 0x000000000000894d */ /* 0x001fea0003800000 */
[----:B------:R-:W-:Y:S01]  /*05a0*/  ISETP.GE.U32.AND P0, PT, R4, 0x4, PT ;  /* 0x000000040400780c */ /* 0x000fe20003f06070 */
[----:B------:R-:W-:Y:S01]  /*05b0*/  IMAD R6, R6, R7, R2 ;  /* 0x0000000706067224 */ /* 0x000fe200078e0202 */
[----:B------:R-:W-:-:S04]  /*05c0*/  LOP3.LUT R9, R0, 0x3, RZ, 0xc0, !PT ;  /* 0x0000000300097812 */ /* 0x000fc800078ec0ff */
[----:B------:R-:W-:-:S07]  /*05d0*/  ISETP.NE.AND P1, PT, R9, RZ, PT ;  /* 0x000000ff0900720c */ /* 0x000fce0003f25270 */
[----:B------:R-:W-:Y:S06]  /*05e0*/  @!P0 BRA `(.L_x_2) ;  /* 0x0000000000708947 */ /* 0x000fec0003800000 */
[----:B-1----:R-:W0:Y:S01]  /*05f0*/  LDC.64 R14, c[0x0][0x380] ;  /* 0x0000e000ff0e7b82 */ /* 0x002e220000000a00 */
[----:B------:R-:W-:-:S04]  /*0600*/  IMAD R5, R8, R7, R6 ;  /* 0x0000000708057224 */ /* 0x000fc800078e0206 */
[----:B0-----:R-:W-:-:S03]  /*0610*/  IMAD.WIDE R14, R5, 0x8, R14 ;  /* 0x00000008050e7825 */ /* 0x001fc600078e020e */
[----:B------:R-:W0:Y:S02]  /*0620*/  LDC.64 R4, c[0x0][0x388] ;  /* 0x0000e200ff047b82 */ /* 0x000e240000000a00 */
[----:B------:R-:W2:Y:S01]  /*0630*/  LDG.E.64 R18, desc[UR6][R14.64] ;  /* 0x000000060e127981 */ /* 0x000ea2000c1e1b00 */
[----:B------:R-:W-:Y:S02]  /*0640*/  IMAD R16, R8, R7, R2 ;  /* 0x0000000708107224 */ /* 0x000fe400078e0202 */
[----:B------:R-:W-:-:S04]  /*0650*/  IMAD.WIDE R10, R7, 0x8, R14 ;  /* 0x00000008070a7825 */ /* 0x000fc800078e020e */
[----:B------:R-:W-:-:S04]  /*0660*/  IMAD R21, R16, R0, R3 ;  /* 0x0000000010157224 */ /* 0x000fc800078e0203 */
[----:B0-----:R-:W-:-:S05]  /*0670*/  IMAD.WIDE R20, R21, 0x8, R4 ;  /* 0x0000000815147825 */ /* 0x001fca00078e0204 */
[----:B--2---:R0:W-:Y:S04]  /*0680*/  STG.E.64 desc[UR6][R20.64], R18 ;  /* 0x0000001214007986 */ /* 0x0041e8000c101b06 */
[----:B------:R-:W2:Y:S01]  /*0690*/  LDG.E.64 R12, desc[UR6][R10.64] ;  /* 0x000000060a0c7981 */ /* 0x000ea2000c1e1b00 */
[----:B------:R-:W-:Y:S01]  /*06a0*/  IADD3 R24, PT, PT, R16, R7, RZ ;  /* 0x0000000710187210 */ /* 0x000fe20007ffe0ff */
[----:B------:R-:W-:-:S04]  /*06b0*/  IMAD.WIDE R14, R7, 0x8, R10 ;  /* 0x00000008070e7825 */ /* 0x000fc800078e020a */
[----:B------:R-:W-:-:S04]  /*06c0*/  IMAD R23, R24, R0, R3 ;  /* 0x0000000018177224 */ /* 0x000fc800078e0203 */
[----:B------:R-:W-:Y:S01]  /*06d0*/  IMAD.WIDE R22, R23, 0x8, R4 ;  /* 0x0000000817167825 */ /* 0x000fe200078e0204 */
[----:B------:R-:W-:-:S04]  /*06e0*/  IADD3 R26, PT, PT, R24, R7, RZ ;  /* 0x00000007181a7210 */ /* 0x000fc80007ffe0ff */
[----:B--2---:R2:W-:Y:S04]  /*06f0*/  STG.E.64 desc[UR6][R22.64], R12 ;  /* 0x0000000c16007986 */ /* 0x0045e8000c101b06 */
[----:B------:R-:W3:Y:S01]  /*0700*/  LDG.E.64 R16, desc[UR6][R14.64] ;  /* 0x000000060e107981 */ /* 0x000ee2000c1e1b00 */
[----:B------:R-:W-:Y:S02]  /*0710*/  IMAD R25, R26, R0, R3 ;  /* 0x000000001a197224 */ /* 0x000fe400078e0203 */
[----:B0-----:R-:W-:-:S04]  /*0720*/  IMAD.WIDE R18, R7, 0x8, R14 ;  /* 0x0000000807127825 */ /* 0x001fc800078e020e */
[----:B------:R-:W-:Y:S01]  /*0730*/  IMAD.WIDE R24, R25, 0x8, R4 ;  /* 0x0000000819187825 */ /* 0x000fe200078e0204 */
[----:B------:R-:W-:-:S04]  /*0740*/  IADD3 R26, PT, PT, R26, R7, RZ ;  /* 0x000000071a1a7210 */ /* 0x000fc80007ffe0ff */
[----:B---3--:R2:W-:Y:S04]  /*0750*/  STG.E.64 desc[UR6][R24.64], R16 ;  /* 0x0000001018007986 */ /* 0x0085e8000c101b06 */
[----:B------:R-:W3:Y:S01]  /*0760*/  LDG.E.64 R18, desc[UR6][R18.64] ;  /* 0x0000000612127981 */ /* 0x000ee2000c1e1b00 */
[----:B------:R-:W-:Y:S01]  /*0770*/  IMAD R11, R26, R0, R3 ;  /* 0x000000001a0b7224 */ /* 0x000fe200078e0203 */
[----:B------:R-:W-:-:S03]  /*0780*/  IADD3 R8, PT, PT, R8, 0x4, RZ ;  /* 0x0000000408087810 */ /* 0x000fc60007ffe0ff */
[----:B------:R-:W-:-:S05]  /*0790*/  IMAD.WIDE R4, R11, 0x8, R4 ;  /* 0x000000080b047825 */ /* 0x000fca00078e0204 */
[----:B---3--:R2:W-:Y:S02]  /*07a0*/  STG.E.64 desc[UR6][R4.64], R18 ;  /* 0x0000001204007986 */ /* 0x0085e4000c101b06 */
.L_x_2:
[----:B------:R-:W-:Y:S05]  /*07b0*/  @!P1 EXIT ;  /* 0x000000000000994d */ /* 0x000fea0003800000 */
[----:B------:R-:W-:Y:S02]  /*07c0*/  ISETP.NE.AND P0, PT, R9, 0x1, PT ;  /* 0x000000010900780c */ /* 0x000fe40003f05270 */
[----:B--2---:R-:W-:-:S04]  /*07d0*/  LOP3.LUT R4, R0, 0x1, RZ, 0xc0, !PT ;  /* 0x0000000100047812 */ /* 0x004fc800078ec0ff */
[----:B------:R-:W-:-:S07]  /*07e0*/  ISETP.NE.U32.AND P1, PT, R4, 0x1, PT ;  /* 0x000000010400780c */ /* 0x000fce0003f25070 */
[----:B------:R-:W-:Y:S06]  /*07f0*/  @!P0 BRA `(.L_x_3) ;  /* 0x0000000000408947 */ /* 0x000fec0003800000 */
[----:B------:R-:W0:Y:S01]  /*0800*/  LDC.64 R4, c[0x0][0x380] ;  /* 0x0000e000ff047b82 */ /* 0x000e220000000a00 */
[----:B-1----:R-:W-:-:S04]  /*0810*/  IMAD R15, R8, R7, R6 ;  /* 0x00000007080f7224 */ /* 0x002fc800078e0206 */
        /* <DEDUP_REMOVED lines=9> */
[----:B------:R-:W-:Y:S02]  /*08b0*/  IADD3 R18, PT, PT, R18, R7, RZ ;  /* 0x0000000712127210 */ /* 0x000fe40007ffe0ff */
[----:B------:R-:W-:-:S03]  /*08c0*/  IADD3 R8, PT, PT, R8, 0x2, RZ ;  /* 0x0000000208087810 */ /* 0x000fc60007ffe0ff */
[----:B------:R-:W-:-:S04]  /*08d0*/  IMAD R9, R18, R0, R3 ;  /* 0x0000000012097224 */ /* 0x000fc800078e0203 */
[----:B------:R-:W-:-:S05]  /*08e0*/  IMAD.WIDE R4, R9, 0x8, R4 ;  /* 0x0000000809047825 */ /* 0x000fca00078e0204 */
[----:B--2---:R0:W-:Y:S02]  /*08f0*/  STG.E.64 desc[UR6][R4.64], R12 ;  /* 0x0000000c04007986 */ /* 0x0041e4000c101b06 */
.L_x_3:
[----:B------:R-:W-:Y:S05]  /*0900*/  @P1 EXIT ;  /* 0x000000000000194d */ /* 0x000fea0003800000 */
[----:B0-----:R-:W0:Y:S01]  /*0910*/  LDC.64 R4, c[0x0][0x380] ;  /* 0x0000e000ff047b82 */ /* 0x001e220000000a00 */
[----:B------:R-:W-:-:S07]  /*0920*/  IMAD R9, R8, R7, R6 ;  /* 0x0000000708097224 */ /* 0x000fce00078e0206 */
[----:B------:R-:W2:Y:S01]  /*0930*/  LDC.64 R10, c[0x0][0x388] ;  /* 0x0000e200ff0a7b82 */ /* 0x000ea20000000a00 */
[----:B0-----:R-:W-:-:S06]  /*0940*/  IMAD.WIDE R4, R9, 0x8, R4 ;  /* 0x0000000809047825 */ /* 0x001fcc00078e0204 */
[----:B------:R-:W3:Y:S01]  /*0950*/  LDG.E.64 R4, desc[UR6][R4.64] ;  /* 0x0000000604047981 */ /* 0x000ee2000c1e1b00 */
[----:B------:R-:W-:-:S04]  /*0960*/  IMAD R2, R8, R7, R2 ;  /* 0x0000000708027224 */ /* 0x000fc800078e0202 */
[----:B------:R-:W-:-:S04]  /*0970*/  IMAD R3, R2, R0, R3 ;  /* 0x0000000002037224 */ /* 0x000fc800078e0203 */
[----:B--2---:R-:W-:-:S05]  /*0980*/  IMAD.WIDE R2, R3, 0x8, R10 ;  /* 0x0000000803027825 */ /* 0x004fca00078e020a */
[----:B---3--:R-:W-:Y:S01]  /*0990*/  STG.E.64 desc[UR6][R2.64], R4 ;  /* 0x0000000402007986 */ /* 0x008fe2000c101b06 */
[----:B------:R-:W-:Y:S05]  /*09a0*/  EXIT ;  /* 0x000000000000794d */ /* 0x000fea0003800000 */
.L_x_4:
[----:B------:R-:W-:-:S00]  /*09b0*/  BRA `(.L_x_4) ;  /* 0xfffffffc00fc7947 */ /* 0x000fc0000383ffff */
[----:B------:R-:W-:-:S00]  /*09c0*/  NOP ;  /* 0x0000000000007918 */ /* 0x000fc00000000000 */
        /* <DEDUP_REMOVED lines=11> */
.L_x_28:


//--------------------- .text._Z7z_sweepPdiiiS_   --------------------------
	.section	.text._Z7z_sweepPdiiiS_,"ax",@progbits
	.align	128
        .global         _Z7z_sweepPdiiiS_
        .type           _Z7z_sweepPdiiiS_,@function
        .size           _Z7z_sweepPdiiiS_,(.L_x_29 - _Z7z_sweepPdiiiS_)
        .other          _Z7z_sweepPdiiiS_,@"STO_CUDA_ENTRY STV_DEFAULT"
_Z7z_sweepPdiiiS_:
.text._Z7z_sweepPdiiiS_:
[----:B------:R-:W-:Y:S01]  /*0000*/  LDC R1, c[0x0][0x37c] ;  /* 0x0000df00ff017b82 */ /* 0x000fe20000000800 */
[----:B------:R-:W0:Y:S07]  /*0010*/  S2R R0, SR_TID.Y ;  /* 0x0000000000007919 */ /* 0x000e2e0000002200 */
[----:B------:R-:W0:Y:S01]  /*0020*/  S2UR UR4, SR_CTAID.Y ;  /* 0x00000000000479c3 */ /* 0x000e220000002600 */
[----:B------:R-:W1:Y:S01]  /*0030*/  LDCU.64 UR6, c[0x0][0x358] ;  /* 0x00006b00ff0677ac */ /* 0x000e620008000a00 */
[----:B------:R-:W-:Y:S01]  /*0040*/  BSSY.RECONVERGENT B0, `(.L_x_5) ;  /* 0x00000fa000007945 */ /* 0x000fe20003800200 */
[----:B------:R-:W2:Y:S01]  /*0050*/  S2R R3, SR_TID.X ;  /* 0x0000000000037919 */ /* 0x000ea20000002100 */
[----:B------:R-:W-:-:S04]  /*0060*/  CS2R R14, SRZ ;  /* 0x00000000000e7805 */ /* 0x000fc8000001ff00 */
[----:B------:R-:W0:Y:S08]  /*0070*/  LDC R9, c[0x0][0x364] ;  /* 0x0000d900ff097b82 */ /* 0x000e300000000800 */
[----:B------:R-:W3:Y:S08]  /*0080*/  LDC.64 R10, c[0x0][0x388] ;  /* 0x0000e200ff0a7b82 */ /* 0x000ef00000000a00 */
[----:B------:R-:W2:Y:S08]  /*0090*/  S2UR UR5, SR_CTAID.X ;  /* 0x00000000000579c3 */ /* 0x000eb00000002500 */
[----:B------:R-:W2:Y:S01]  /*00a0*/  LDC R2, c[0x0][0x360] ;  /* 0x0000d800ff027b82 */ /* 0x000ea20000000800 */
[----:B0-----:R-:W-:-:S07]  /*00b0*/  IMAD R9, R9, UR4, R0 ;  /* 0x0000000409097c24 */ /* 0x001fce000f8e0200 */
[----:B------:R-:W0:Y:S01]  /*00c0*/  LDC R4, c[0x0][0x390] ;  /* 0x0000e400ff047b82 */ /* 0x000e220000000800 */
[----:B---3--:R-:W-:Y:S02]  /*00d0*/  VIADD R6, R10, 0xffffffff ;  /* 0xffffffff0a067836 */ /* 0x008fe40000000000 */
[----:B------:R-:W-:-:S03]  /*00e0*/  VIADD R5, R11, 0xffffffff ;  /* 0xffffffff0b057836 */ /* 0x000fc60000000000 */
[----:B------:R-:W-:-:S04]  /*00f0*/  ISETP.GE.AND P0, PT, R9, R6, PT ;  /* 0x000000060900720c */ /* 0x000fc80003f06270 */
[----:B------:R-:W-:Y:S01]  /*0100*/  ISETP.EQ.OR P0, PT, R9, RZ, P0 ;  /* 0x000000ff0900720c */ /* 0x000fe20000702670 */
[----:B--2---:R-:W-:-:S05]  /*0110*/  IMAD R12, R2, UR5, R3 ;  /* 0x00000005020c7c24 */ /* 0x004fca000f8e0203 */
[----:B------:R-:W-:-:S04]  /*0120*/  ISETP.LT.OR P0, PT, R12, 0x1, P0 ;  /* 0x000000010c00780c */ /* 0x000fc80000701670 */
[----:B------:R-:W-:-:S04]  /*0130*/  ISETP.GE.OR P0, PT, R12, R5, P0 ;  /* 0x000000050c00720c */ /* 0x000fc80000706670 */
[----:B0-----:R-:W-:-:S13]  /*0140*/  ISETP.LT.OR P0, PT, R4, 0x3, P0 ;  /* 0x000000030400780c */ /* 0x001fda0000701670 */
[----:B-1----:R-:W-:Y:S05]  /*0150*/  @P0 BRA `(.L_x_6) ;  /* 0x0000000c00a00947 */ /* 0x002fea0003800000 */
[C---:B------:R-:W-:Y:S01]  /*0160*/  VIADD R5, R4.reuse, 0xfffffffd ;  /* 0xfffffffd04057836 */ /* 0x040fe20000000000 */
[----:B------:R-:W-:Y:S01]  /*0170*/  CS2R R14, SRZ ;  /* 0x00000000000e7805 */ /* 0x000fe2000001ff00 */
[----:B------:R-:W-:Y:S02]  /*0180*/  VIADD R6, R4, 0xfffffffe ;  /* 0xfffffffe04067836 */ /* 0x000fe40000000000 */
[-C--:B------:R-:W-:Y:S01]  /*0190*/  IMAD R8, R9, R11.reuse, R12 ;  /* 0x0000000b09087224 */ /* 0x080fe200078e020c */
[----:B------:R-:W-:Y:S01]  /*01a0*/  ISETP.GE.U32.AND P0, PT, R5, 0x7, PT ;  /* 0x000000070500780c */ /* 0x000fe20003f06070 */
[----:B------:R-:W-:Y:S01]  /*01b0*/  IMAD R5, R10, R11, RZ ;  /* 0x0000000b0a057224 */ /* 0x000fe200078e02ff */
[----:B------:R-:W-:Y:S01]  /*01c0*/  LOP3.LUT R7, R6, 0x7, RZ, 0xc0, !PT ;  /* 0x0000000706077812 */ /* 0x000fe200078ec0ff */
[----:B------:R-:W-:-:S10]  /*01d0*/  IMAD.MOV.U32 R26, RZ, RZ, 0x1 ;  /* 0x00000001ff1a7424 */ /* 0x000fd400078e00ff */
[----:B------:R-:W-:Y:S05]  /*01e0*/  @!P0 BRA `(.L_x_7) ;  /* 0x0000000400b08947 */ /* 0x000fea0003800000 */
[----:B------:R-:W-:Y:S01]  /*01f0*/  LOP3.LUT R25, R6, 0xfffffff8, RZ, 0xc0, !PT ;  /* 0xfffffff806197812 */ /* 0x000fe200078ec0ff */
[----:B------:R-:W-:Y:S01]  /*0200*/  IMAD R10, R10, 0x2, R9 ;  /* 0x000000020a0a7824 */ /* 0x000fe200078e0209 */
[----:B------:R-:W-:Y:S01]  /*0210*/  CS2R R14, SRZ ;  /* 0x00000000000e7805 */ /* 0x000fe2000001ff00 */
[----:B------:R-:W-:Y:S02]  /*0220*/  IMAD.MOV.U32 R9, RZ, RZ, RZ ;  /* 0x000000ffff097224 */ /* 0x000fe400078e00ff */
[----:B------:R-:W-:Y:S02]  /*0230*/  IMAD R26, R10, R11, R12 ;  /* 0x0000000b0a1a7224 */ /* 0x000fe400078e020c */
[----:B------:R-:W-:Y:S02]  /*0240*/  IMAD.MOV.U32 R24, RZ, RZ, R8 ;  /* 0x000000ffff187224 */ /* 0x000fe400078e0008 */
[----:B------:R-:W-:-:S07]  /*0250*/  IMAD.MOV R25, RZ, RZ, -R25 ;  /* 0x000000ffff197224 */ /* 0x000fce00078e0a19 */
.L_x_8:
[----:B------:R-:W0:Y:S02]  /*0260*/  LDC.64 R10, c[0x0][0x380] ;  /* 0x0000e000ff0a7b82 */ /* 0x000e240000000a00 */
[----:B0-----:R-:W-:-:S04]  /*0270*/  IMAD.WIDE R12, R24, 0x8, R10 ;  /* 0x00000008180c7825 */ /* 0x001fc800078e020a */
[----:B------:R-:W-:Y:S01]  /*0280*/  IMAD.WIDE R10, R26, 0x8, R10 ;  /* 0x000000081a0a7825 */ /* 0x000fe200078e020a */
[----:B------:R-:W2:Y:S04]  /*0290*/  LDG.E.64 R16, desc[UR6][R12.64] ;  /* 0x000000060c107981 */ /* 0x000ea8000c1e1b00 */
[----:B------:R-:W2:Y:S01]  /*02a0*/  LDG.E.64 R20, desc[UR6][R10.64] ;  /* 0x000000060a147981 */ /* 0x000ea2000c1e1b00 */
[----:B------:R-:W-:-:S04]  /*02b0*/  IMAD.WIDE R28, R5, 0x8, R12 ;  /* 0x00000008051c7825 */ /* 0x000fc800078e020c */
[----:B------:R-:W-:Y:S01]  /*02c0*/  IMAD.WIDE R22, R5, 0x8, R10 ;  /* 0x0000000805167825 */ /* 0x000fe200078e020a */
[----:B------:R-:W3:Y:S01]  /*02d0*/  LDG.E.64 R18, desc[UR6][R28.64] ;  /* 0x000000061c127981 */ /* 0x000ee2000c1e1b00 */
[----:B--2---:R-:W-:-:S08]  /*02e0*/  DADD R20, R16, R20 ;  /* 0x0000000010147229 */ /* 0x004fd00000000014 */
[----:B------:R-:W-:-:S07]  /*02f0*/  DMUL R20, R20, 0.5 ;  /* 0x3fe0000014147828 */ /* 0x000fce0000000000 */
[----:B------:R0:W-:Y:S04]  /*0300*/  STG.E.64 desc[UR6][R28.64], R20 ;  /* 0x000000141c007986 */ /* 0x0001e8000c101b06 */
[----:B------:R-:W2:Y:S01]  /*0310*/  LDG.E.64 R16, desc[UR6][R22.64] ;  /* 0x0000000616107981 */ /* 0x000ea2000c1e1b00 */
[----:B---3--:R-:W-:-:S08]  /*0320*/  DADD R18, -R20, R18 ;  /* 0x0000000014127229 */ /* 0x008fd00000000112 */
[--C-:B------:R-:W-:Y:S02]  /*0330*/  DADD R12, -RZ, |R18|.reuse ;  /* 0x00000000ff0c7229 */ /* 0x100fe40000000512 */
[----:B------:R-:W-:Y:S01]  /*0340*/  DSETP.GT.AND P0, PT, R14, |R18|, PT ;  /* 0x400000120e00722a */ /* 0x000fe20003f04000 */
[----:B0-----:R-:W-:-:S07]  /*0350*/  IMAD.WIDE R28, R5, 0x8, R22 ;  /* 0x00000008051c7825 */ /* 0x001fce00078e0216 */
[----:B------:R-:W-:Y:S02]  /*0360*/  FSEL R14, R14, R12, P0 ;  /* 0x0000000c0e0e7208 */ /* 0x000fe40000000000 */
[----:B------:R-:W-:Y:S02]  /*0370*/  FSEL R15, R15, R13, P0 ;  /* 0x0000000d0f0f7208 */ /* 0x000fe40000000000 */
[----:B------:R-:W3:Y:S01]  /*0380*/  LDG.E.64 R12, desc[UR6][R10.64] ;  /* 0x000000060a0c7981 */ /* 0x000ee2000c1e1b00 */
[----:B--2---:R-:W-:-:S08]  /*0390*/  DADD R16, R20, R16 ;  /* 0x0000000014107229 */ /* 0x004fd00000000010 */
[----:B------:R-:W-:-:S07]  /*03a0*/  DMUL R16, R16, 0.5 ;  /* 0x3fe0000010107828 */ /* 0x000fce0000000000 */
[----:B------:R0:W-:Y:S04]  /*03b0*/  STG.E.64 desc[UR6][R10.64], R16 ;  /* 0x000000100a007986 */ /* 0x0001e8000c101b06 */
[----:B------:R-:W2:Y:S04]  /*03c0*/  LDG.E.64 R18, desc[UR6][R28.64] ;  /* 0x000000061c127981 */ /* 0x000ea8000c1e1b00 */
[----:B0-----:R0:W4:Y:S01]  /*03d0*/  LDG.E.64 R10, desc[UR6][R22.64] ;  /* 0x00000006160a7981 */ /* 0x001122000c1e1b00 */
[----:B--2---:R-:W-:-:S08]  /*03e0*/  DADD R18, R16, R18 ;  /* 0x0000000010127229 */ /* 0x004fd00000000012 */
[----:B------:R-:W-:-:S07]  /*03f0*/  DMUL R18, R18, 0.5 ;  /* 0x3fe0000012127828 */ /* 0x000fce0000000000 */
[----:B------:R0:W-:Y:S02]  /*0400*/  STG.E.64 desc[UR6][R22.64], R18 ;  /* 0x0000001216007986 */ /* 0x0001e4000c101b06 */
[----:B0-----:R-:W-:-:S05]  /*0410*/  IMAD.WIDE R22, R5, 0x8, R28 ;  /* 0x0000000805167825 */ /* 0x001fca00078e021c */
[----:B------:R-:W2:Y:S01]  /*0420*/  LDG.E.64 R20, desc[UR6][R22.64] ;  /* 0x0000000616147981 */ /* 0x000ea2000c1e1b00 */
[----:B---3--:R-:W-:-:S08]  /*0430*/  DADD R12, -R16, R12 ;  /* 0x00000000100c7229 */ /* 0x008fd0000000010c */
[--C-:B------:R-:W-:Y:S02]  /*0440*/  DSETP.GT.AND P0, PT, R14, |R12|.reuse, PT ;  /* 0x4000000c0e00722a */ /* 0x100fe40003f04000 */
[----:B------:R-:W-:Y:S02]  /*0450*/  DADD R12, -RZ, |R12| ;  /* 0x00000000ff0c7229 */ /* 0x000fe4000000050c */
[----:B----4-:R-:W-:-:S08]  /*0460*/  DADD R10, -R18, R10 ;  /* 0x00000000120a7229 */ /* 0x010fd0000000010a */
[----:B------:R-:W-:Y:S02]  /*0470*/  FSEL R16, R14, R12, P0 ;  /* 0x0000000c0e107208 */ /* 0x000fe40000000000 */
[----:B------:R-:W-:Y:S01]  /*0480*/  FSEL R17, R15, R13, P0 ;  /* 0x0000000d0f117208 */ /* 0x000fe20000000000 */
[----:B------:R-:W-:Y:S01]  /*0490*/  IMAD.WIDE R14, R5, 0x8, R22 ;  /* 0x00000008050e7825 */ /* 0x000fe200078e0216 */
[----:B------:R-:W3:Y:S01]  /*04a0*/  LDG.E.64 R12, desc[UR6][R28.64] ;  /* 0x000000061c0c7981 */ /* 0x000ee2000c1e1b00 */
[----:B--2---:R-:W-:-:S08]  /*04b0*/  DADD R20, R18, R20 ;  /* 0x0000000012147229 */ /* 0x004fd00000000014 */
[----:B------:R-:W-:-:S07]  /*04c0*/  DMUL R20, R20, 0.5 ;  /* 0x3fe0000014147828 */ /* 0x000fce0000000000 */
[----:B------:R0:W-:Y:S04]  /*04d0*/  STG.E.64 desc[UR6][R28.64], R20 ;  /* 0x000000141c007986 */ /* 0x0001e8000c101b06 */
[----:B------:R-:W2:Y:S01]  /*04e0*/  LDG.E.64 R18, desc[UR6][R14.64] ;  /* 0x000000060e127981 */ /* 0x000ea2000c1e1b00 */
[--C-:B------:R-:W-:Y:S02]  /*04f0*/  DSETP.GT.AND P0, PT, R16, |R10|.reuse, PT ;  /* 0x4000000a1000722a */ /* 0x100fe40003f04000 */
[----:B------:R-:W-:Y:S02]  /*0500*/  DADD R10, -RZ, |R10| ;  /* 0x00000000ff0a7229 */ /* 0x000fe4000000050a */
[----:B---3--:R-:W-:Y:S01]  /*0510*/  DADD R12, -R20, R12 ;  /* 0x00000000140c7229 */ /* 0x008fe2000000010c */
[----:B0-----:R-:W-:-:S07]  /*0520*/  IMAD.WIDE R28, R5, 0x8, R14 ;  /* 0x00000008051c7825 */ /* 0x001fce00078e020e */
[----:B------:R-:W-:Y:S02]  /*0530*/  FSEL R16, R16, R10, P0 ;  /* 0x0000000a10107208 */ /* 0x000fe40000000000 */
[----:B------:R-:W-:Y:S02]  /*0540*/  FSEL R17, R17, R11, P0 ;  /* 0x0000000b11117208 */ /* 0x000fe40000000000 */
[----:B------:R-:W3:Y:S01]  /*0550*/  LDG.E.64 R10, desc[UR6][R22.64] ;  /* 0x00000006160a7981 */ /* 0x000ee2000c1e1b00 */
[----:B--2---:R-:W-:-:S08]  /*0560*/  DADD R18, R20, R18 ;  /* 0x0000000014127229 */ /* 0x004fd00000000012 */
[----:B------:R-:W-:-:S07]  /*0570*/  DMUL R18, R18, 0.5 ;  /* 0x3fe0000012127828 */ /* 0x000fce0000000000 */
[----:B------:R0:W-:Y:S04]  /*0580*/  STG.E.64 desc[UR6][R22.64], R18 ;  /* 0x0000001216007986 */ /* 0x0001e8000c101b06 */
[----:B------:R-:W2:Y:S01]  /*0590*/  LDG.E.64 R20, desc[UR6][R28.64] ;  /* 0x000000061c147981 */ /* 0x000ea2000c1e1b00 */
[----:B---3--:R-:W-:-:S03]  /*05a0*/  DADD R10, -R18, R10 ;  /* 0x00000000120a7229 */ /* 0x008fc6000000010a */
[----:B0-----:R0:W3:Y:S01]  /*05b0*/  LDG.E.64 R22, desc[UR6][R14.64] ;  /* 0x000000060e167981 */ /* 0x0010e2000c1e1b00 */
[----:B--2---:R-:W-:-:S08]  /*05c0*/  DADD R20, R18, R20 ;  /* 0x0000000012147229 */ /* 0x004fd00000000014 */
[----:B------:R-:W-:-:S07]  /*05d0*/  DMUL R20, R20, 0.5 ;  /* 0x3fe0000014147828 */ /* 0x000fce0000000000 */
[----:B------:R0:W-:Y:S02]  /*05e0*/  STG.E.64 desc[UR6][R14.64], R20 ;  /* 0x000000140e007986 */ /* 0x0001e4000c101b06 */
[----:B0-----:R-:W-:-:S05]  /*05f0*/  IMAD.WIDE R14, R5, 0x8, R28 ;  /* 0x00000008050e7825 */ /* 0x001fca00078e021c */
[----:B------:R-:W2:Y:S01]  /*0600*/  LDG.E.64 R18, desc[UR6][R14.64] ;  /* 0x000000060e127981 */ /* 0x000ea2000c1e1b00 */
[--C-:B------:R-:W-:Y:S02]  /*0610*/  DSETP.GT.AND P0, PT, R16, |R12|.reuse, PT ;  /* 0x4000000c1000722a */ /* 0x100fe40003f04000 */
[----:B------:R-:W-:Y:S02]  /*0620*/  DADD R12, -RZ, |R12| ;  /* 0x00000000ff0c7229 */ /* 0x000fe4000000050c */
[----:B---3--:R-:W-:-:S08]  /*0630*/  DADD R22, -R20, R22 ;  /* 0x0000000014167229 */ /* 0x008fd00000000116 */
[----:B------:R-:W-:Y:S02]  /*0640*/  FSEL R12, R16, R12, P0 ;  /* 0x0000000c100c7208 */ /* 0x000fe40000000000 */
[----:B------:R-:W-:Y:S02]  /*0650*/  FSEL R13, R17, R13, P0 ;  /* 0x0000000d110d7208 */ /* 0x000fe40000000000 */
[----:B------:R0:W3:Y:S04]  /*0660*/  LDG.E.64 R16, desc[UR6][R28.64] ;  /* 0x000000061c107981 */ /* 0x0000e8000c1e1b00 */
[--C-:B------:R-:W-:Y:S02]  /*0670*/  DSETP.GT.AND P0, PT, R12, |R10|.reuse, PT ;  /* 0x4000000a0c00722a */ /* 0x100fe40003f04000 */
[----:B------:R-:W-:-:S10]  /*0680*/  DADD R10, -RZ, |R10| ;  /* 0x00000000ff0a7229 */ /* 0x000fd4000000050a */
[----:B------:R-:W-:Y:S02]  /*0690*/  FSEL R10, R12, R10, P0 ;  /* 0x0000000a0c0a7208 */ /* 0x000fe40000000000 */
[----:B------:R-:W-:Y:S01]  /*06a0*/  FSEL R11, R13, R11, P0 ;  /* 0x0000000b0d0b7208 */ /* 0x000fe20000000000 */
[----:B--2---:R-:W-:-:S08]  /*06b0*/  DADD R18, R20, R18 ;  /* 0x0000000014127229 */ /* 0x004fd00000000012 */
[----:B------:R-:W-:-:S07]  /*06c0*/  DMUL R18, R18, 0.5 ;  /* 0x3fe0000012127828 */ /* 0x000fce0000000000 */
[----:B------:R0:W-:Y:S04]  /*06d0*/  STG.E.64 desc[UR6][R28.64], R18 ;  /* 0x000000121c007986 */ /* 0x0001e8000c101b06 */
[----:B------:R-:W2:Y:S01]  /*06e0*/  LDG.E.64 R12, desc[UR6][R14.64] ;  /* 0x000000060e0c7981 */ /* 0x000ea2000c1e1b00 */
[----:B0-----:R-:W-:-:S05]  /*06f0*/  IMAD.WIDE R28, R5, 0x8, R14 ;  /* 0x00000008051c7825 */ /* 0x001fca00078e020e */
[----:B------:R-:W4:Y:S01]  /*0700*/  LDG.E.64 R20, desc[UR6][R28.64] ;  /* 0x000000061c147981 */ /* 0x000f22000c1e1b00 */
[--C-:B------:R-:W-:Y:S02]  /*0710*/  DSETP.GT.AND P0, PT, R10, |R22|.reuse, PT ;  /* 0x400000160a00722a */ /* 0x100fe40003f04000 */
[----:B------:R-:W-:Y:S02]  /*0720*/  DADD R22, -RZ, |R22| ;  /* 0x00000000ff167229 */ /* 0x000fe40000000516 */
[----:B---3--:R-:W-:-:S08]  /*0730*/  DADD R16, -R18, R16 ;  /* 0x0000000012107229 */ /* 0x008fd00000000110 */
[----:B------:R-:W-:Y:S02]  /*0740*/  FSEL R10, R10, R22, P0 ;  /* 0x000000160a0a7208 */ /* 0x000fe40000000000 */
[----:B------:R-:W-:Y:S01]  /*0750*/  FSEL R11, R11, R23, P0 ;  /* 0x000000170b0b7208 */ /* 0x000fe20000000000 */
[----:B------:R-:W-:-:S05]  /*0760*/  VIADD R25, R25, 0x8 ;  /* 0x0000000819197836 */ /* 0x000fca0000000000 */
[----:B------:R-:W-:Y:S01]  /*0770*/  DSETP.GT.AND P0, PT, R10, |R16|, PT ;  /* 0x400000100a00722a */ /* 0x000fe20003f04000 */
[----:B------:R-:W-:Y:S01]  /*0780*/  ISETP.NE.AND P1, PT, R25, RZ, PT ;  /* 0x000000ff1900720c */ /* 0x000fe20003f25270 */
[----:B------:R-:W-:Y:S02]  /*0790*/  VIADD R9, R9, 0x8 ;  /* 0x0000000809097836 */ /* 0x000fe40000000000 */
[C---:B------:R-:W-:Y:S02]  /*07a0*/  IMAD R24, R5.reuse, 0x8, R24 ;  /* 0x0000000805187824 */ /* 0x040fe400078e0218 */
[----:B------:R-:W-:Y:S01]  /*07b0*/  IMAD R26, R5, 0x8, R26 ;  /* 0x00000008051a7824 */ /* 0x000fe200078e021a */
[----:B----4-:R-:W-:Y:S02]  /*07c0*/  DADD R20, R18, R20 ;  /* 0x0000000012147229 */ /* 0x010fe40000000014 */
[----:B------:R-:W-:-:S06]  /*07d0*/  DADD R18, -RZ, |R16| ;  /* 0x00000000ff127229 */ /* 0x000fcc0000000510 */
[----:B------:R-:W-:-:S08]  /*07e0*/  DMUL R20, R20, 0.5 ;  /* 0x3fe0000014147828 */ /* 0x000fd00000000000 */
[----:B--2---:R-:W-:Y:S01]  /*07f0*/  DADD R12, -R20, R12 ;  /* 0x00000000140c7229 */ /* 0x004fe2000000010c */
[----:B------:R-:W-:Y:S02]  /*0800*/  FSEL R10, R10, R18, P0 ;  /* 0x000000120a0a7208 */ /* 0x000fe40000000000 */
[----:B------:R-:W-:-:S05]  /*0810*/  FSEL R11, R11, R19, P0 ;  /* 0x000000130b0b7208 */ /* 0x000fca0000000000 */
[--C-:B------:R-:W-:Y:S02]  /*0820*/  DADD R16, -RZ, |R12|.reuse ;  /* 0x00000000ff107229 */ /* 0x100fe4000000050c */
[----:B------:R-:W-:Y:S01]  /*0830*/  DSETP.GT.AND P0, PT, R10, |R12|, PT ;  /* 0x4000000c0a00722a */ /* 0x000fe20003f04000 */
[----:B------:R0:W-:Y:S07]  /*0840*/  STG.E.64 desc[UR6][R14.64], R20 ;  /* 0x000000140e007986 */ /* 0x0001ee000c101b06 */
[----:B------:R-:W-:-:S02]  /*0850*/  FSEL R10, R10, R16, P0 ;  /* 0x000000100a0a7208 */ /* 0x000fc40000000000 */
[----:B------:R-:W-:-:S03]  /*0860*/  FSEL R11, R11, R17, P0 ;  /* 0x000000110b0b7208 */ /* 0x000fc60000000000 */
[----:B0-----:R-:W-:Y:S02]  /*0870*/  IMAD.MOV.U32 R14, RZ, RZ, R10 ;  /* 0x000000ffff0e7224 */ /* 0x001fe400078e000a */
[----:B------:R-:W-:Y:S01]  /*0880*/  IMAD.MOV.U32 R15, RZ, RZ, R11 ;  /* 0x000000ffff0f7224 */ /* 0x000fe200078e000b */
[----:B------:R-:W-:Y:S06]  /*0890*/  @P1 BRA `(.L_x_8) ;  /* 0xfffffff800701947 */ /* 0x000fec000383ffff */
[----:B------:R-:W-:-:S07]  /*08a0*/  VIADD R26, R9, 0x1 ;  /* 0x00000001091a7836 */ /* 0x000fce0000000000 */
.L_x_7:
[----:B------:R-:W-:-:S13]  /*08b0*/  ISETP.NE.AND P0, PT, R7, RZ, PT ;  /* 0x000000ff0700720c */ /* 0x000fda0003f05270 */
[----:B------:R-:W-:Y:S05]  /*08c0*/  @!P0 BRA `(.L_x_6) ;  /* 0x0000000400c48947 */ /* 0x000fea0003800000 */
[----:B------:R-:W-:Y:S02]  /*08d0*/  ISETP.GE.U32.AND P1, PT, R7, 0x4, PT ;  /* 0x000000040700780c */ /* 0x000fe40003f26070 */
[----:B------:R-:W-:-:S04]  /*08e0*/  LOP3.LUT R9, R6, 0x3, RZ, 0xc0, !PT ;  /* 0x0000000306097812 */ /* 0x000fc800078ec0ff */
[----:B------:R-:W-:-:S07]  /*08f0*/  ISETP.NE.AND P0, PT, R9, RZ, PT ;  /* 0x000000ff0900720c */ /* 0x000fce0003f05270 */
[----:B------:R-:W-:Y:S06]  /*0900*/  @!P1 BRA `(.L_x_9) ;  /* 0x0000000000d49947 */ /* 0x000fec0003800000 */
[----:B------:R-:W0:Y:S01]  /*0910*/  LDC.64 R16, c[0x0][0x380] ;  /* 0x0000e000ff107b82 */ /* 0x000e220000000a00 */
[CC--:B------:R-:W-:Y:S02]  /*0920*/  IMAD R7, R5.reuse, R26.reuse, -R5 ;  /* 0x0000001a05077224 */ /* 0x0c0fe400078e0a05 */
[C---:B------:R-:W-:Y:S02]  /*0930*/  IMAD R6, R5.reuse, R26, R8 ;  /* 0x0000001a05067224 */ /* 0x040fe400078e0208 */
[----:B------:R-:W-:Y:S02]  /*0940*/  IMAD.IADD R7, R8, 0x1, R7 ;  /* 0x0000000108077824 */ /* 0x000fe400078e0207 */
[----:B------:R-:W-:Y:S02]  /*0950*/  IMAD.IADD R11, R5, 0x1, R6 ;  /* 0x00000001050b7824 */ /* 0x000fe400078e0206 */
[----:B0-----:R-:W-:-:S04]  /*0960*/  IMAD.WIDE R6, R7, 0x8, R16 ;  /* 0x0000000807067825 */ /* 0x001fc800078e0210 */
[----:B------:R-:W-:Y:S02]  /*0970*/  IMAD.WIDE R16, R11, 0x8, R16 ;  /* 0x000000080b107825 */ /* 0x000fe400078e0210 */
[----:B------:R-:W2:Y:S04]  /*0980*/  LDG.E.64 R10, desc[UR6][R6.64] ;  /* 0x00000006060a7981 */ /* 0x000ea8000c1e1b00 */
[----:B------:R-:W2:Y:S01]  /*0990*/  LDG.E.64 R12, desc[UR6][R16.64] ;  /* 0x00000006100c7981 */ /* 0x000ea2000c1e1b00 */
[----:B------:R-:W-:-:S04]  /*09a0*/  IMAD.WIDE R18, R5, 0x8, R6 ;  /* 0x0000000805127825 */ /* 0x000fc800078e0206 */
[----:B------:R-:W-:Y:S01]  /*09b0*/  IMAD.WIDE R28, R5, 0x8, R16 ;  /* 0x00000008051c7825 */ /* 0x000fe200078e0210 */
[----:B------:R0:W3:Y:S01]  /*09c0*/  LDG.E.64 R20, desc[UR6][R18.64] ;  /* 0x0000000612147981 */ /* 0x0000e2000c1e1b00 */
[----:B--2---:R-:W-:-:S08]  /*09d0*/  DADD R10, R10, R12 ;  /* 0x000000000a0a7229 */ /* 0x004fd0000000000c */
[----:B------:R-:W-:-:S07]  /*09e0*/  DMUL R22, R10, 0.5 ;  /* 0x3fe000000a167828 */ /* 0x000fce0000000000 */
[----:B------:R0:W-:Y:S04]  /*09f0*/  STG.E.64 desc[UR6][R18.64], R22 ;  /* 0x0000001612007986 */ /* 0x0001e8000c101b06 */
[----:B------:R-:W2:Y:S01]  /*0a00*/  LDG.E.64 R10, desc[UR6][R28.64] ;  /* 0x000000061c0a7981 */ /* 0x000ea2000c1e1b00 */
[----:B------:R-:W-:Y:S01]  /*0a10*/  IMAD.WIDE R6, R5, 0x8, R28 ;  /* 0x0000000805067825 */ /* 0x000fe200078e021c */
[----:B--2---:R-:W-:-:S08]  /*0a20*/  DADD R10, R22, R10 ;  /* 0x00000000160a7229 */ /* 0x004fd0000000000a */
[----:B------:R-:W-:Y:S02]  /*0a30*/  DMUL R24, R10, 0.5 ;  /* 0x3fe000000a187828 */ /* 0x000fe40000000000 */
[----:B------:R-:W2:Y:S05]  /*0a40*/  LDG.E.64 R10, desc[UR6][R16.64] ;  /* 0x00000006100a7981 */ /* 0x000eaa000c1e1b00 */
[----:B------:R1:W-:Y:S04]  /*0a50*/  STG.E.64 desc[UR6][R16.64], R24 ;  /* 0x0000001810007986 */ /* 0x0003e8000c101b06 */
[----:B------:R-:W4:Y:S01]  /*0a60*/  LDG.E.64 R12, desc[UR6][R6.64] ;  /* 0x00000006060c7981 */ /* 0x000f22000c1e1b00 */
[----:B0-----:R-:W-:-:S03]  /*0a70*/  IMAD.WIDE R18, R5, 0x8, R6 ;  /* 0x0000000805127825 */ /* 0x001fc600078e0206 */
[----:B-1----:R-:W5:Y:S01]  /*0a80*/  LDG.E.64 R16, desc[UR6][R28.64] ;  /* 0x000000061c107981 */ /* 0x002f62000c1e1b00 */
[----:B---3--:R-:W-:Y:S02]  /*0a90*/  DADD R22, -R22, R20 ;  /* 0x0000000016167229 */ /* 0x008fe40000000114 */
[----:B----4-:R-:W-:-:S08]  /*0aa0*/  DADD R12, R24, R12 ;  /* 0x00000000180c7229 */ /* 0x010fd0000000000c */
[----:B------:R-:W-:-:S07]  /*0ab0*/  DMUL R12, R12, 0.5 ;  /* 0x3fe000000c0c7828 */ /* 0x000fce0000000000 */
[----:B------:R0:W-:Y:S04]  /*0ac0*/  STG.E.64 desc[UR6][R28.64], R12 ;  /* 0x0000000c1c007986 */ /* 0x0001e8000c101b06 */
[----:B------:R-:W3:Y:S04]  /*0ad0*/  LDG.E.64 R18, desc[UR6][R18.64] ;  /* 0x0000000612127981 */ /* 0x000ee8000c1e1b00 */
[----:B------:R-:W4:Y:S01]  /*0ae0*/  LDG.E.64 R20, desc[UR6][R6.64] ;  /* 0x0000000606147981 */ /* 0x000f22000c1e1b00 */
[--C-:B------:R-:W-:Y:S02]  /*0af0*/  DSETP.GT.AND P1, PT, R14, |R22|.reuse, PT ;  /* 0x400000160e00722a */ /* 0x100fe40003f24000 */
[----:B------:R-:W-:-:S02]  /*0b00*/  DADD R22, -RZ, |R22| ;  /* 0x00000000ff167229 */ /* 0x000fc40000000516 */
[----:B--2---:R-:W-:-:S08]  /*0b10*/  DADD R10, -R24, R10 ;  /* 0x00000000180a7229 */ /* 0x004fd0000000010a */
[----:B------:R-:W-:Y:S02]  /*0b20*/  FSEL R14, R14, R22, P1 ;  /* 0x000000160e0e7208 */ /* 0x000fe40000800000 */
[----:B------:R-:W-:Y:S01]  /*0b30*/  FSEL R15, R15, R23, P1 ;  /* 0x000000170f0f7208 */ /* 0x000fe20000800000 */
[----:B-----5:R-:W-:-:S05]  /*0b40*/  DADD R16, -R12, R16 ;  /* 0x000000000c107229 */ /* 0x020fca0000000110 */
[--C-:B------:R-:W-:Y:S02]  /*0b50*/  DSETP.GT.AND P1, PT, R14, |R10|.reuse, PT ;  /* 0x4000000a0e00722a */ /* 0x100fe40003f24000 */
[----:B------:R-:W-:-:S10]  /*0b60*/  DADD R10, -RZ, |R10| ;  /* 0x00000000ff0a7229 */ /* 0x000fd4000000050a */
[----:B------:R-:W-:Y:S02]  /*0b70*/  FSEL R10, R14, R10, P1 ;  /* 0x0000000a0e0a7208 */ /* 0x000fe40000800000 */
[----:B------:R-:W-:-:S06]  /*0b80*/  FSEL R11, R15, R11, P1 ;  /* 0x0000000b0f0b7208 */ /* 0x000fcc0000800000 */
[----:B------:R-:W-:Y:S01]  /*0b90*/  DSETP.GT.AND P1, PT, R10, |R16|, PT ;  /* 0x400000100a00722a */ /* 0x000fe20003f24000 */
[----:B------:R-:W-:Y:S01]  /*0ba0*/  VIADD R26, R26, 0x4 ;  /* 0x000000041a1a7836 */ /* 0x000fe20000000000 */
[----:B---3--:R-:W-:Y:S02]  /*0bb0*/  DADD R22, R12, R18 ;  /* 0x000000000c167229 */ /* 0x008fe40000000012 */
[----:B0-----:R-:W-:-:S06]  /*0bc0*/  DADD R12, -RZ, |R16| ;  /* 0x00000000ff0c7229 */ /* 0x001fcc0000000510 */
[----:B------:R-:W-:-:S07]  /*0bd0*/  DMUL R22, R22, 0.5 ;  /* 0x3fe0000016167828 */ /* 0x000fce0000000000 */
[----:B------:R0:W-:Y:S01]  /*0be0*/  STG.E.64 desc[UR6][R6.64], R22 ;  /* 0x0000001606007986 */ /* 0x0001e2000c101b06 */
[----:B----4-:R-:W-:Y:S01]  /*0bf0*/  DADD R20, -R22, R20 ;  /* 0x0000000016147229 */ /* 0x010fe20000000114 */
[----:B------:R-:W-:Y:S02]  /*0c00*/  FSEL R10, R10, R12, P1 ;  /* 0x0000000c0a0a7208 */ /* 0x000fe40000800000 */
[----:B------:R-:W-:-:S05]  /*0c10*/  FSEL R11, R11, R13, P1 ;  /* 0x0000000d0b0b7208 */ /* 0x000fca0000800000 */
[--C-:B------:R-:W-:Y:S02]  /*0c20*/  DADD R12, -RZ, |R20|.reuse ;  /* 0x00000000ff0c7229 */ /* 0x100fe40000000514 */
[----:B------:R-:W-:-:S08]  /*0c30*/  DSETP.GT.AND P1, PT, R10, |R20|, PT ;  /* 0x400000140a00722a */ /* 0x000fd00003f24000 */
[----:B------:R-:W-:Y:S02]  /*0c40*/  FSEL R14, R10, R12, P1 ;  /* 0x0000000c0a0e7208 */ /* 0x000fe40000800000 */
[----:B0-----:R-:W-:-:S07]  /*0c50*/  FSEL R15, R11, R13, P1 ;  /* 0x0000000d0b0f7208 */ /* 0x001fce0000800000 */
.L_x_9:
[----:B------:R-:W-:Y:S05]  /*0c60*/  @!P0 BRA `(.L_x_6) ;  /* 0x0000000000dc8947 */ /* 0x000fea0003800000 */
[----:B------:R-:W-:Y:S02]  /*0c70*/  ISETP.NE.AND P1, PT, R9, 0x1, PT ;  /* 0x000000010900780c */ /* 0x000fe40003f25270 */
[----:B------:R-:W-:-:S04]  /*0c80*/  LOP3.LUT R4, R4, 0x1, RZ, 0xc0, !PT ;  /* 0x0000000104047812 */ /* 0x000fc800078ec0ff */
[----:B------:R-:W-:-:S07]  /*0c90*/  ISETP.NE.U32.AND P0, PT, R4, 0x1, PT ;  /* 0x000000010400780c */ /* 0x000fce0003f05070 */
        /* <DEDUP_REMOVED lines=16> */
[----:B------:R-:W2:Y:S04]  /*0da0*/  LDG.E.64 R20, desc[UR6][R24.64] ;  /* 0x0000000618147981 */ /* 0x000ea8000c1e1b00 */
[----:B------:R-:W4:Y:S01]  /*0db0*/  LDG.E.64 R10, desc[UR6][R6.64] ;  /* 0x00000006060a7981 */ /* 0x000f22000c1e1b00 */
[----:B---3--:R-:W-:-:S08]  /*0dc0*/  DADD R16, -R12, R16 ;  /* 0x000000000c107229 */ /* 0x008fd00000000110 */
[--C-:B------:R-:W-:Y:S02]  /*0dd0*/  DADD R18, -RZ, |R16|.reuse ;  /* 0x00000000ff127229 */ /* 0x100fe40000000510 */
[----:B------:R-:W-:-:S08]  /*0de0*/  DSETP.GT.AND P1, PT, R14, |R16|, PT ;  /* 0x400000100e00722a */ /* 0x000fd00003f24000 */
[----:B------:R-:W-:Y:S02]  /*0df0*/  FSEL R14, R14, R18, P1 ;  /* 0x000000120e0e7208 */ /* 0x000fe40000800000 */
[----:B------:R-:W-:Y:S01]  /*0e00*/  FSEL R15, R15, R19, P1 ;  /* 0x000000130f0f7208 */ /* 0x000fe20000800000 */
[----:B------:R-:W-:Y:S01]  /*0e10*/  VIADD R26, R26, 0x2 ;  /* 0x000000021a1a7836 */ /* 0x000fe20000000000 */
[----:B--2---:R-:W-:-:S08]  /*0e20*/  DADD R20, R12, R20 ;  /* 0x000000000c147229 */ /* 0x004fd00000000014 */
[----:B------:R-:W-:-:S07]  /*0e30*/  DMUL R20, R20, 0.5 ;  /* 0x3fe0000014147828 */ /* 0x000fce0000000000 */
[----:B------:R1:W-:Y:S01]  /*0e40*/  STG.E.64 desc[UR6][R6.64], R20 ;  /* 0x0000001406007986 */ /* 0x0003e2000c101b06 */
[----:B----4-:R-:W-:-:S08]  /*0e50*/  DADD R10, -R20, R10 ;  /* 0x00000000140a7229 */ /* 0x010fd0000000010a */
[--C-:B0-----:R-:W-:Y:S02]  /*0e60*/  DADD R12, -RZ, |R10|.reuse ;  /* 0x00000000ff0c7229 */ /* 0x101fe4000000050a */
[----:B------:R-:W-:-:S08]  /*0e70*/  DSETP.GT.AND P1, PT, R14, |R10|, PT ;  /* 0x4000000a0e00722a */ /* 0x000fd00003f24000 */
[----:B------:R-:W-:Y:S02]  /*0e80*/  FSEL R14, R14, R12, P1 ;  /* 0x0000000c0e0e7208 */ /* 0x000fe40000800000 */
[----:B-1----:R-:W-:-:S07]  /*0e90*/  FSEL R15, R15, R13, P1 ;  /* 0x0000000d0f0f7208 */ /* 0x002fce0000800000 */
.L_x_10:
[----:B------:R-:W-:Y:S05]  /*0ea0*/  @P0 BRA `(.L_x_6) ;  /* 0x00000000004c0947 */ /* 0x000fea0003800000 */
[----:B------:R-:W0:Y:S01]  /*0eb0*/  LDC.64 R6, c[0x0][0x380] ;  /* 0x0000e000ff067b82 */ /* 0x000e220000000a00 */
[CC--:B------:R-:W-:Y:S02]  /*0ec0*/  IMAD R4, R5.reuse, R26.reuse, R8 ;  /* 0x0000001a05047224 */ /* 0x0c0fe400078e0208 */
[C---:B------:R-:W-:Y:S02]  /*0ed0*/  IMAD R9, R5.reuse, R26, -R5 ;  /* 0x0000001a05097224 */ /* 0x040fe400078e0a05 */
[----:B------:R-:W-:Y:S02]  /*0ee0*/  IMAD.IADD R11, R5, 0x1, R4 ;  /* 0x00000001050b7824 */ /* 0x000fe400078e0204 */
[----:B------:R-:W-:Y:S02]  /*0ef0*/  IMAD.IADD R9, R8, 0x1, R9 ;  /* 0x0000000108097824 */ /* 0x000fe400078e0209 */
[----:B0-----:R-:W-:-:S04]  /*0f00*/  IMAD.WIDE R10, R11, 0x8, R6 ;  /* 0x000000080b0a7825 */ /* 0x001fc800078e0206 */
[----:B------:R-:W-:Y:S02]  /*0f10*/  IMAD.WIDE R6, R9, 0x8, R6 ;  /* 0x0000000809067825 */ /* 0x000fe400078e0206 */
[----:B------:R-:W2:Y:S04]  /*0f20*/  LDG.E.64 R10, desc[UR6][R10.64] ;  /* 0x000000060a0a7981 */ /* 0x000ea8000c1e1b00 */
[----:B------:R-:W2:Y:S01]  /*0f30*/  LDG.E.64 R8, desc[UR6][R6.64] ;  /* 0x0000000606087981 */ /* 0x000ea2000c1e1b00 */
[----:B------:R-:W-:-:S05]  /*0f40*/  IMAD.WIDE R4, R5, 0x8, R6 ;  /* 0x0000000805047825 */ /* 0x000fca00078e0206 */
[----:B------:R-:W3:Y:S01]  /*0f50*/  LDG.E.64 R12, desc[UR6][R4.64] ;  /* 0x00000006040c7981 */ /* 0x000ee2000c1e1b00 */
[----:B--2---:R-:W-:-:S08]  /*0f60*/  DADD R8, R8, R10 ;  /* 0x0000000008087229 */ /* 0x004fd0000000000a */
[----:B------:R-:W-:-:S07]  /*0f70*/  DMUL R8, R8, 0.5 ;  /* 0x3fe0000008087828 */ /* 0x000fce0000000000 */
[----:B------:R0:W-:Y:S01]  /*0f80*/  STG.E.64 desc[UR6][R4.64], R8 ;  /* 0x0000000804007986 */ /* 0x0001e2000c101b06 */
[----:B---3--:R-:W-:-:S08]  /*0f90*/  DADD R12, -R8, R12 ;  /* 0x00000000080c7229 */ /* 0x008fd0000000010c */
[--C-:B------:R-:W-:Y:S02]  /*0fa0*/  DADD R16, -RZ, |R12|.reuse ;  /* 0x00000000ff107229 */ /* 0x100fe4000000050c */
[----:B------:R-:W-:-:S08]  /*0fb0*/  DSETP.GT.AND P0, PT, R14, |R12|, PT ;  /* 0x4000000c0e00722a */ /* 0x000fd00003f04000 */
[----:B------:R-:W-:Y:S02]  /*0fc0*/  FSEL R14, R14, R16, P0 ;  /* 0x000000100e0e7208 */ /* 0x000fe40000000000 */
[----:B0-----:R-:W-:-:S07]  /*0fd0*/  FSEL R15, R15, R17, P0 ;  /* 0x000000110f0f7208 */ /* 0x001fce0000000000 */
.L_x_6:
[----:B------:R-:W-:Y:S05]  /*0fe0*/  BSYNC.RECONVERGENT B0 ;  /* 0x0000000000007941 */ /* 0x000fea0003800200 */
.L_x_5:
[----:B------:R-:W0:Y:S01]  /*0ff0*/  S2UR UR5, SR_CgaCtaId ;  /* 0x00000000000579c3 */ /* 0x000e220000008800 */
[----:B------:R-:W-:Y:S01]  /*1000*/  UMOV UR4, 0x400 ;  /* 0x0000040000047882 */ /* 0x000fe20000000000 */
[----:B------:R-:W-:-:S05]  /*1010*/  IMAD R0, R0, R2, R3 ;  /* 0x0000000200007224 */ /* 0x000fca00078e0203 */
[C---:B------:R-:W-:Y:S02]  /*1020*/  ISETP.GT.U32.AND P2, PT, R0.reuse, 0x1ff, PT ;  /* 0x000001ff0000780c */ /* 0x040fe40003f44070 */
[----:B------:R-:W-:Y:S01]  /*1030*/  ISETP.GT.U32.AND P0, PT, R0, 0xff, PT ;  /* 0x000000ff0000780c */ /* 0x000fe20003f04070 */
[----:B0-----:R-:W-:-:S06]  /*1040*/  ULEA UR4, UR5, UR4, 0x18 ;  /* 0x0000000405047291 */ /* 0x001fcc000f8ec0ff */
[----:B------:R-:W-:-:S05]  /*1050*/  LEA R3, R0, UR4, 0x3 ;  /* 0x0000000400037c11 */ /* 0x000fca000f8e18ff */
[----:B------:R-:W-:Y:S01]  /*1060*/  STS.64 [R3], R14 ;  /* 0x0000000e03007388 */ /* 0x000fe20000000a00 */
[----:B------:R-:W-:Y:S06]  /*1070*/  BAR.SYNC.DEFER_BLOCKING 0x0 ;  /* 0x0000000000007b1d */ /* 0x000fec0000010000 */
[----:B------:R-:W-:Y:S04]  /*1080*/  @!P2 LDS.64 R4, [R3] ;  /* 0x000000000304a984 */ /* 0x000fe80000000a00 */
[----:B------:R-:W0:Y:S02]  /*1090*/  @!P2 LDS.64 R6, [R3+0x1000] ;  /* 0x001000000306a984 */ /* 0x000e240000000a00 */
[----:B0-----:R-:W-:-:S06]  /*10a0*/  @!P2 DSETP.GT.AND P1, PT, R4, R6, PT ;  /* 0x000000060400a22a */ /* 0x001fcc0003f24000 */
[----:B------:R-:W-:Y:S02]  /*10b0*/  @!P2 FSEL R8, R4, R6, P1 ;  /* 0x000000060408a208 */ /* 0x000fe40000800000 */
[----:B------:R-:W-:Y:S02]  /*10c0*/  @!P2 FSEL R9, R5, R7, P1 ;  /* 0x000000070509a208 */ /* 0x000fe40000800000 */
[----:B------:R-:W-:-:S03]  /*10d0*/  ISETP.GT.U32.AND P1, PT, R0, 0x7f, PT ;  /* 0x0000007f0000780c */ /* 0x000fc60003f24070 */
[----:B------:R-:W-:Y:S01]  /*10e0*/  @!P2 STS.64 [R3], R8 ;  /* 0x000000080300a388 */ /* 0x000fe20000000a00 */
[----:B------:R-:W-:Y:S06]  /*10f0*/  BAR.SYNC.DEFER_BLOCKING 0x0 ;  /* 0x0000000000007b1d */ /* 0x000fec0000010000 */
[----:B------:R-:W-:Y:S04]  /*1100*/  @!P0 LDS.64 R4, [R3] ;  /* 0x0000000003048984 */ /* 0x000fe80000000a00 */
[----:B------:R-:W0:Y:S02]  /*1110*/  @!P0 LDS.64 R6, [R3+0x800] ;  /* 0x0008000003068984 */ /* 0x000e240000000a00 */
[----:B0-----:R-:W-:-:S06]  /*1120*/  @!P0 DSETP.GT.AND P2, PT, R4, R6, PT ;  /* 0x000000060400822a */ /* 0x001fcc0003f44000 */
[----:B------:R-:W-:Y:S02]  /*1130*/  @!P0 FSEL R10, R4, R6, P2 ;  /* 0x00000006040a8208 */ /* 0x000fe40001000000 */
[----:B------:R-:W-:-:S05]  /*1140*/  @!P0 FSEL R11, R5, R7, P2 ;  /* 0x00000007050b8208 */ /* 0x000fca0001000000 */
[----:B------:R-:W-:Y:S01]  /*1150*/  @!P0 STS.64 [R3], R10 ;  /* 0x0000000a03008388 */ /* 0x000fe20000000a00 */
[----:B------:R-:W-:Y:S01]  /*1160*/  BAR.SYNC.DEFER_BLOCKING 0x0 ;  /* 0x0000000000007b1d */ /* 0x000fe20000010000 */
[----:B------:R-:W-:-:S05]  /*1170*/  ISETP.GT.U32.AND P0, PT, R0, 0x3f, PT ;  /* 0x0000003f0000780c */ /* 0x000fca0003f04070 */
        /* <DEDUP_REMOVED lines=47> */
[----:B------:R-:W-:-:S05]  /*1470*/  ISETP.NE.AND P0, PT, R0, RZ, PT ;  /* 0x000000ff0000720c */ /* 0x000fca0003f05270 */
[----:B------:R-:W-:Y:S04]  /*1480*/  @!P1 LDS.64 R4, [R3] ;  /* 0x0000000003049984 */ /* 0x000fe80000000a00 */
[----:B------:R-:W0:Y:S02]  /*1490*/  @!P1 LDS.64 R6, [R3+0x10] ;  /* 0x0000100003069984 */ /* 0x000e240000000a00 */
[----:B0-----:R-:W-:-:S06]  /*14a0*/  @!P1 DSETP.GT.AND P2, PT, R4, R6, PT ;  /* 0x000000060400922a */ /* 0x001fcc0003f44000 */
[----:B------:R-:W-:Y:S02]  /*14b0*/  @!P1 FSEL R8, R4, R6, P2 ;  /* 0x0000000604089208 */ /* 0x000fe40001000000 */
[----:B------:R-:W-:-:S05]  /*14c0*/  @!P1 FSEL R9, R5, R7, P2 ;  /* 0x0000000705099208 */ /* 0x000fca0001000000 */
[----:B------:R-:W-:Y:S01]  /*14d0*/  @!P1 STS.64 [R3], R8 ;  /* 0x0000000803009388 */ /* 0x000fe20000000a00 */
[----:B------:R-:W-:Y:S06]  /*14e0*/  BAR.SYNC.DEFER_BLOCKING 0x0 ;  /* 0x0000000000007b1d */ /* 0x000fec0000010000 */
[----:B------:R-:W-:Y:S04]  /*14f0*/  @!P0 LDS.64 R4, [R3] ;  /* 0x0000000003048984 */ /* 0x000fe80000000a00 */
[----:B------:R-:W0:Y:S02]  /*1500*/  @!P0 LDS.64 R6, [UR4+0x8] ;  /* 0x00000804ff068984 */ /* 0x000e240008000a00 */
[----:B0-----:R-:W-:-:S06]  /*1510*/  @!P0 DSETP.GT.AND P1, PT, R4, R6, PT ;  /* 0x000000060400822a */ /* 0x001fcc0003f24000 */
[----:B------:R-:W-:Y:S02]  /*1520*/  @!P0 FSEL R4, R4, R6, P1 ;  /* 0x0000000604048208 */ /* 0x000fe40000800000 */
[----:B------:R-:W-:-:S05]  /*1530*/  @!P0 FSEL R5, R5, R7, P1 ;  /* 0x0000000705058208 */ /* 0x000fca0000800000 */
[----:B------:R0:W-:Y:S01]  /*1540*/  @!P0 STS.64 [R3], R4 ;  /* 0x0000000403008388 */ /* 0x0001e20000000a00 */
[----:B------:R-:W-:Y:S06]  /*1550*/  BAR.SYNC.DEFER_BLOCKING 0x0 ;  /* 0x0000000000007b1d */ /* 0x000fec0000010000 */
[----:B------:R-:W-:Y:S05]  /*1560*/  @P0 EXIT ;  /* 0x000000000000094d */ /* 0x000fea0003800000 */
[----:B------:R-:W1:Y:S01]  /*1570*/  LDC.64 R8, c[0x0][0x398] ;  /* 0x0000e600ff087b82 */ /* 0x000e620000000a00 */
[----:B0-----:R-:W0:Y:S04]  /*1580*/  LDS.64 R2, [UR4] ;  /* 0x00000004ff027984 */ /* 0x001e280008000a00 */
[----:B01----:R1:W5:Y:S02]  /*1590*/  LDG.E.64 R4, desc[UR6][R8.64] ;  /* 0x0000000608047981 */ /* 0x003364000c1e1b00 */
.L_x_11:
[----:B-----5:R-:W-:Y:S01]  /*15a0*/  DSETP.MAX.AND P0, P1, R2, R4, PT ;  /* 0x000000040200722a */ /* 0x020fe2000390f000 */
[----:B------:R-:W-:Y:S01]  /*15b0*/  IMAD.MOV.U32 R0, RZ, RZ, R3 ;  /* 0x000000ffff007224 */ /* 0x000fe200078e0003 */
[----:B------:R-:W-:Y:S05]  /*15c0*/  YIELD ;  /* 0x0000000000007946 */ /* 0x000fea0003800000 */
[----:B------:R-:W-:Y:S02]  /*15d0*/  IMAD.MOV.U32 R11, RZ, RZ, R5 ;  /* 0x000000ffff0b7224 */ /* 0x000fe400078e0005 */
[----:B------:R-:W-:-:S03]  /*15e0*/  IMAD.MOV.U32 R7, RZ, RZ, R4 ;  /* 0x000000ffff077224 */ /* 0x000fc600078e0004 */
[----:B------:R-:W-:Y:S01]  /*15f0*/  FSEL R13, R0, R11, P0 ;  /* 0x0000000b000d7208 */ /* 0x000fe20000000000 */
[----:B------:R-:W-:Y:S01]  /*1600*/  IMAD.MOV.U32 R0, RZ, RZ, R2 ;  /* 0x000000ffff007224 */ /* 0x000fe200078e0002 */
[----:B------:R-:W-:-:S04]  /*1610*/  @P1 LOP3.LUT R13, R11, 0x80000, RZ, 0xfc, !PT ;  /* 0x000800000b0d1812 */ /* 0x000fc800078efcff */
[----:B------:R-:W-:Y:S01]  /*1620*/  SEL R6, R0, R7, P0 ;  /* 0x0000000700067207 */ /* 0x000fe20000000000 */
[----:B------:R-:W-:-:S06]  /*1630*/  IMAD.MOV.U32 R7, RZ, RZ, R13 ;  /* 0x000000ffff077224 */ /* 0x000fcc00078e000d */
[----:B------:R-:W2:Y:S02]  /*1640*/  ATOMG.E.CAS.64.STRONG.GPU PT, R6, [R8], R4, R6 ;  /* 0x00000004080673a9 */ /* 0x000ea400001ee506 */
[----:B--2---:R-:W-:Y:S01]  /*1650*/  ISETP.NE.U32.AND P0, PT, R4, R6, PT ;  /* 0x000000060400720c */ /* 0x004fe20003f05070 */
[----:B------:R-:W-:-:S03]  /*1660*/  IMAD.MOV.U32 R4, RZ, RZ, R6 ;  /* 0x000000ffff047224 */ /* 0x000fc600078e0006 */
[----:B------:R-:W-:Y:S01]  /*1670*/  ISETP.NE.AND.EX P0, PT, R5, R7, PT, P0 ;  /* 0x000000070500720c */ /* 0x000fe20003f05300 */
[----:B------:R-:W-:-:S12]  /*1680*/  IMAD.MOV.U32 R5, RZ, RZ, R7 ;  /* 0x000000ffff057224 */ /* 0x000fd800078e0007 */
[----:B------:R-:W-:Y:S05]  /*1690*/  @P0 BRA `(.L_x_11) ;  /* 0xfffffffc00c00947 */ /* 0x000fea000383ffff */
[----:B------:R-:W-:Y:S05]  /*16a0*/  EXIT ;  /* 0x000000000000794d */ /* 0x000fea0003800000 */
.L_x_12:
        /* <DEDUP_REMOVED lines=13> */
.L_x_29:


//--------------------- .text._Z18reorder_to_z_majorPdS_iii --------------------------
	.section	.text._Z18reorder_to_z_majorPdS_iii,"ax",@progbits
	.align	128
        .global         _Z18reorder_to_z_majorPdS_iii
        .type           _Z18reorder_to_z_majorPdS_iii,@function
        .size           _Z18reorder_to_z_majorPdS_iii,(.L_x_30 - _Z18reorder_to_z_majorPdS_iii)
        .other          _Z18reorder_to_z_majorPdS_iii,@"STO_CUDA_ENTRY STV_DEFAULT"
_Z18reorder_to_z_majorPdS_iii:
.text._Z18reorder_to_z_majorPdS_iii:
[----:B------:R-:W-:Y:S01]  /*0000*/  LDC R1, c[0x0][0x37c] ;  /* 0x0000df00ff017b82 */ /* 0x000fe20000000800 */
[----:B------:R-:W0:Y:S07]  /*0010*/  S2R R2, SR_TID.Y ;  /* 0x0000000000027919 */ /* 0x000e2e0000002200 */
[----:B------:R-:W1:Y:S01]  /*0020*/  S2UR UR4, SR_CTAID.X ;  /* 0x00000000000479c3 */ /* 0x000e620000002500 */
[----:B------:R-:W1:Y:S01]  /*0030*/  LDCU UR5, c[0x0][0x360] ;  /* 0x00006c00ff0577ac */ /* 0x000e620008000800 */
[----:B------:R-:W2:Y:S06]  /*0040*/  S2R R8, SR_TID.X ;  /* 0x0000000000087919 */ /* 0x000eac0000002100 */
[----:B------:R-:W0:Y:S08]  /*0050*/  S2UR UR6, SR_CTAID.Y ;  /* 0x00000000000679c3 */ /* 0x000e300000002600 */
[----:B------:R-:W0:Y:S08]  /*0060*/  LDC R3, c[0x0][0x364] ;  /* 0x0000d900ff037b82 */ /* 0x000e300000000800 */
[----:B------:R-:W3:Y:S01]  /*0070*/  LDC.64 R6, c[0x0][0x390] ;  /* 0x0000e400ff067b82 */ /* 0x000ee20000000a00 */
[----:B-1----:R-:W-:-:S07]  /*0080*/  UIMAD UR4, UR4, UR5, URZ ;  /* 0x00000005040472a4 */ /* 0x002fce000f8e02ff */
[----:B------:R-:W1:Y:S01]  /*0090*/  LDC R0, c[0x0][0x398] ;  /* 0x0000e600ff007b82 */ /* 0x000e620000000800 */
[----:B0-----:R-:W-:Y:S01]  /*00a0*/  IMAD R3, R3, UR6, R2 ;  /* 0x0000000603037c24 */ /* 0x001fe2000f8e0202 */
[----:B--2---:R-:W-:-:S04]  /*00b0*/  IADD3 R2, PT, PT, R8, UR4, RZ ;  /* 0x0000000408027c10 */ /* 0x004fc8000fffe0ff */
        /* <DEDUP_REMOVED lines=11> */
[--C-:B------:R-:W-:Y:S01]  /*0170*/  IMAD R10, R6, R7, R8.reuse ;  /* 0x00000007060a7224 */ /* 0x100fe200078e0208 */
[C---:B------:R-:W-:Y:S01]  /*0180*/  IADD3 R9, PT, PT, R7.reuse, UR4, R8 ;  /* 0x0000000407097c10 */ /* 0x040fe2000fffe008 */
[C-C-:B------:R-:W-:Y:S01]  /*0190*/  IMAD R23, R7.reuse, 0x3, R2.reuse ;  /* 0x0000000307177824 */ /* 0x140fe200078e0202 */
[CC--:B------:R-:W-:Y:S01]  /*01a0*/  LEA R11, R7.reuse, R2.reuse, 0x1 ;  /* 0x00000002070b7211 */ /* 0x0c0fe200078e08ff */
[C-C-:B------:R-:W-:Y:S01]  /*01b0*/  IMAD R27, R7.reuse, 0x5, R2.reuse ;  /* 0x00000005071b7824 */ /* 0x140fe200078e0202 */
[C---:B------:R-:W-:Y:S01]  /*01c0*/  LEA R25, R7.reuse, R2, 0x2 ;  /* 0x0000000207197211 */ /* 0x040fe200078e10ff */
[C-C-:B------:R-:W-:Y:S01]  /*01d0*/  IMAD R29, R7.reuse, 0x6, R2.reuse ;  /* 0x00000006071d7824 */ /* 0x140fe200078e0202 */
[----:B------:R-:W-:Y:S01]  /*01e0*/  LOP3.LUT R5, R0, 0x7ffffff8, RZ, 0xc0, !PT ;  /* 0x7ffffff800057812 */ /* 0x000fe200078ec0ff */
[C---:B------:R-:W-:Y:S01]  /*01f0*/  IMAD R22, R7.reuse, 0x7, R2 ;  /* 0x0000000707167824 */ /* 0x040fe200078e0202 */
[----:B------:R-:W-:Y:S01]  /*0200*/  IADD3 R10, PT, PT, R10, UR4, RZ ;  /* 0x000000040a0a7c10 */ /* 0x000fe2000fffe0ff */
[-C--:B------:R-:W-:Y:S01]  /*0210*/  IMAD R8, R7, R0.reuse, RZ ;  /* 0x0000000007087224 */ /* 0x080fe200078e02ff */
[----:B------:R-:W-:Y:S01]  /*0220*/  IADD3 R26, PT, PT, -R5, RZ, RZ ;  /* 0x000000ff051a7210 */ /* 0x000fe20007ffe1ff */
[----:B------:R-:W-:-:S02]  /*0230*/  IMAD R24, R2, R0, R3 ;  /* 0x0000000002187224 */ /* 0x000fc400078e0203 */
[-CC-:B------:R-:W-:Y:S02]  /*0240*/  IMAD R9, R9, R0.reuse, R3.reuse ;  /* 0x0000000009097224 */ /* 0x180fe400078e0203 */
[-CC-:B------:R-:W-:Y:S02]  /*0250*/  IMAD R11, R11, R0.reuse, R3.reuse ;  /* 0x000000000b0b7224 */ /* 0x180fe400078e0203 */
[-CC-:B------:R-:W-:Y:S02]  /*0260*/  IMAD R23, R23, R0.reuse, R3.reuse ;  /* 0x0000000017177224 */ /* 0x180fe400078e0203 */
[-CC-:B------:R-:W-:Y:S02]  /*0270*/  IMAD R25, R25, R0.reuse, R3.reuse ;  /* 0x0000000019197224 */ /* 0x180fe400078e0203 */
[-CC-:B------:R-:W-:Y:S02]  /*0280*/  IMAD R27, R27, R0.reuse, R3.reuse ;  /* 0x000000001b1b7224 */ /* 0x180fe400078e0203 */
[----:B------:R-:W-:-:S02]  /*0290*/  IMAD R29, R29, R0, R3 ;  /* 0x000000001d1d7224 */ /* 0x000fc400078e0203 */
[----:B------:R-:W-:-:S07]  /*02a0*/  IMAD R22, R22, R0, R3 ;  /* 0x0000000016167224 */ /* 0x000fce00078e0203 */
.L_x_14:
[----:B-1----:R-:W1:Y:S08]  /*02b0*/  LDC.64 R12, c[0x0][0x380] ;  /* 0x0000e000ff0c7b82 */ /* 0x002e700000000a00 */
[----:B------:R-:W2:Y:S01]  /*02c0*/  LDC.64 R16, c[0x0][0x388] ;  /* 0x0000e200ff107b82 */ /* 0x000ea20000000a00 */
[----:B-1----:R-:W-:-:S05]  /*02d0*/  IMAD.WIDE R20, R24, 0x8, R12 ;  /* 0x0000000818147825 */ /* 0x002fca00078e020c */
[----:B0-----:R-:W3:Y:S01]  /*02e0*/  LDG.E.64 R14, desc[UR6][R20.64] ;  /* 0x00000006140e7981 */ /* 0x001ee2000c1e1b00 */
[----:B------:R-:W-:-:S04]  /*02f0*/  IMAD.WIDE R18, R9, 0x8, R12 ;  /* 0x0000000809127825 */ /* 0x000fc800078e020c */
[----:B--2---:R-:W-:-:S05]  /*0300*/  IMAD.WIDE R16, R10, 0x8, R16 ;  /* 0x000000080a107825 */ /* 0x004fca00078e0210 */
[----:B---3--:R0:W-:Y:S04]  /*0310*/  STG.E.64 desc[UR6][R16.64], R14 ;  /* 0x0000000e10007986 */ /* 0x0081e8000c101b06 */
[----:B------:R-:W2:Y:S01]  /*0320*/  LDG.E.64 R18, desc[UR6][R18.64] ;  /* 0x0000000612127981 */ /* 0x000ea2000c1e1b00 */
[----:B0-----:R-:W-:-:S04]  /*0330*/  IMAD.WIDE R16, R7, 0x8, R16 ;  /* 0x0000000807107825 */ /* 0x001fc800078e0210 */
[----:B------:R-:W-:Y:S01]  /*0340*/  IMAD.WIDE R14, R11, 0x8, R12 ;  /* 0x000000080b0e7825 */ /* 0x000fe200078e020c */
[----:B--2---:R0:W-:Y:S05]  /*0350*/  STG.E.64 desc[UR6][R16.64], R18 ;  /* 0x0000001210007986 */ /* 0x0041ea000c101b06 */
[----:B------:R-:W2:Y:S01]  /*0360*/  LDG.E.64 R14, desc[UR6][R14.64] ;  /* 0x000000060e0e7981 */ /* 0x000ea2000c1e1b00 */
[----:B------:R-:W-:-:S04]  /*0370*/  IMAD.WIDE R20, R7, 0x8, R16 ;  /* 0x0000000807147825 */ /* 0x000fc800078e0210 */
[--C-:B0-----:R-:W-:Y:S01]  /*0380*/  IMAD.WIDE R18, R23, 0x8, R12.reuse ;  /* 0x0000000817127825 */ /* 0x101fe200078e020c */
[----:B--2---:R0:W-:Y:S05]  /*0390*/  STG.E.64 desc[UR6][R20.64], R14 ;  /* 0x0000000e14007986 */ /* 0x0041ea000c101b06 */
[----:B------:R-:W2:Y:S01]  /*03a0*/  LDG.E.64 R18, desc[UR6][R18.64] ;  /* 0x0000000612127981 */ /* 0x000ea2000c1e1b00 */
[----:B------:R-:W-:-:S04]  /*03b0*/  IMAD.WIDE R16, R25, 0x8, R12 ;  /* 0x0000000819107825 */ /* 0x000fc800078e020c */
[----:B0-----:R-:W-:-:S05]  /*03c0*/  IMAD.WIDE R20, R7, 0x8, R20 ;  /* 0x0000000807147825 */ /* 0x001fca00078e0214 */
[----:B--2---:R0:W-:Y:S04]  /*03d0*/  STG.E.64 desc[UR6][R20.64], R18 ;  /* 0x0000001214007986 */ /* 0x0041e8000c101b06 */
        /* <DEDUP_REMOVED lines=10> */
[----:B0-----:R-:W-:Y:S01]  /*0480*/  IMAD.WIDE R14, R7, 0x8, R16 ;  /* 0x00000008070e7825 */ /* 0x001fe200078e0210 */
[----:B------:R-:W-:-:S04]  /*0490*/  IADD3 R26, PT, PT, R26, 0x8, RZ ;  /* 0x000000081a1a7810 */ /* 0x000fc80007ffe0ff */
[----:B--2---:R1:W-:Y:S04]  /*04a0*/  STG.E.64 desc[UR6][R14.64], R18 ;  /* 0x000000120e007986 */ /* 0x0043e8000c101b06 */
[----:B------:R-:W2:Y:S01]  /*04b0*/  LDG.E.64 R12, desc[UR6][R12.64] ;  /* 0x000000060c0c7981 */ /* 0x000ea2000c1e1b00 */
[----:B------:R-:W-:Y:S01]  /*04c0*/  ISETP.NE.AND P1, PT, R26, RZ, PT ;  /* 0x000000ff1a00720c */ /* 0x000fe20003f25270 */
[----:B------:R-:W-:Y:S01]  /*04d0*/  IMAD.WIDE R20, R7, 0x8, R14 ;  /* 0x0000000807147825 */ /* 0x000fe200078e020e */
[C---:B------:R-:W-:Y:S02]  /*04e0*/  LEA R9, R8.reuse, R9, 0x3 ;  /* 0x0000000908097211 */ /* 0x040fe400078e18ff */
[C---:B------:R-:W-:Y:S02]  /*04f0*/  LEA R11, R8.reuse, R11, 0x3 ;  /* 0x0000000b080b7211 */ /* 0x040fe400078e18ff */
[----:B------:R-:W-:-:S02]  /*0500*/  LEA R23, R8, R23, 0x3 ;  /* 0x0000001708177211 */ /* 0x000fc400078e18ff */
[C---:B------:R-:W-:Y:S02]  /*0510*/  LEA R25, R8.reuse, R25, 0x3 ;  /* 0x0000001908197211 */ /* 0x040fe400078e18ff */
[C---:B------:R-:W-:Y:S02]  /*0520*/  LEA R27, R8.reuse, R27, 0x3 ;  /* 0x0000001b081b7211 */ /* 0x040fe400078e18ff */
[C---:B------:R-:W-:Y:S02]  /*0530*/  LEA R29, R8.reuse, R29, 0x3 ;  /* 0x0000001d081d7211 */ /* 0x040fe400078e18ff */
[C---:B------:R-:W-:Y:S02]  /*0540*/  LEA R22, R8.reuse, R22, 0x3 ;  /* 0x0000001608167211 */ /* 0x040fe400078e18ff */
[----:B------:R-:W-:Y:S02]  /*0550*/  LEA R24, R8, R24, 0x3 ;  /* 0x0000001808187211 */ /* 0x000fe400078e18ff */
[----:B------:R-:W-:Y:S01]  /*0560*/  LEA R10, R7, R10, 0x3 ;  /* 0x0000000a070a7211 */ /* 0x000fe200078e18ff */
[----:B--2---:R1:W-:Y:S01]  /*0570*/  STG.E.64 desc[UR6][R20.64], R12 ;  /* 0x0000000c14007986 */ /* 0x0043e2000c101b06 */
[----:B------:R-:W-:Y:S05]  /*0580*/  @P1 BRA `(.L_x_14) ;  /* 0xfffffffc00481947 */ /* 0x000fea000383ffff */
.L_x_13:
[----:B0-----:R-:W-:Y:S05]  /*0590*/  @!P0 EXIT ;  /* 0x000000000000894d */ /* 0x001fea0003800000 */
[----:B------:R-:W-:Y:S02]  /*05a0*/  ISETP.GE.U32.AND P0, PT, R4, 0x4, PT ;  /* 0x000000040400780c */ /* 0x000fe40003f06070 */
[----:B------:R-:W-:-:S04]  /*05b0*/  LOP3.LUT R22, R0, 0x3, RZ, 0xc0, !PT ;  /* 0x0000000300167812 */ /* 0x000fc800078ec0ff */
[----:B------:R-:W-:-:S07]  /*05c0*/  ISETP.NE.AND P1, PT, R22, RZ, PT ;  /* 0x000000ff1600720c */ /* 0x000fce0003f25270 */
[----:B------:R-:W-:Y:S06]  /*05d0*/  @!P0 BRA `(.L_x_15) ;  /* 0x0000000000708947 */ /* 0x000fec0003800000 */
[----:B------:R-:W0:Y:S01]  /*05e0*/  LDC.64 R8, c[0x0][0x380] ;  /* 0x0000e000ff087b82 */ /* 0x000e220000000a00 */
[----:B------:R-:W-:-:S04]  /*05f0*/  IMAD R4, R5, R7, R2 ;  /* 0x0000000705047224 */ /* 0x000fc800078e0202 */
[----:B------:R-:W-:-:S03]  /*0600*/  IMAD R11, R4, R0, R3 ;  /* 0x00000000040b7224 */ /* 0x000fc600078e0203 */
[----:B-1----:R-:W1:Y:S01]  /*0610*/  LDC.64 R12, c[0x0][0x388] ;  /* 0x0000e200ff0c7b82 */ /* 0x002e620000000a00 */
[----:B0-----:R-:W-:-:S06]  /*0620*/  IMAD.WIDE R10, R11, 0x8, R8 ;  /* 0x000000080b0a7825 */ /* 0x001fcc00078e0208 */
[----:B------:R-:W2:Y:S01]  /*0630*/  LDG.E.64 R10, desc[UR6][R10.64] ;  /* 0x000000060a0a7981 */ /* 0x000ea2000c1e1b00 */
[-C--:B------:R-:W-:Y:S01]  /*0640*/  IADD3 R16, PT, PT, R4, R7.reuse, RZ ;  /* 0x0000000704107210 */ /* 0x080fe20007ffe0ff */
[----:B------:R-:W-:-:S04]  /*0650*/  IMAD R15, R6, R7, R4 ;  /* 0x00000007060f7224 */ /* 0x000fc800078e0204 */
[----:B------:R-:W-:Y:S02]  /*0660*/  IMAD R17, R16, R0, R3 ;  /* 0x0000000010117224 */ /* 0x000fe400078e0203 */
[----:B-1----:R-:W-:-:S04]  /*0670*/  IMAD.WIDE R12, R15, 0x8, R12 ;  /* 0x000000080f0c7825 */ /* 0x002fc800078e020c */
[----:B------:R-:W-:Y:S01]  /*0680*/  IMAD.WIDE R14, R17, 0x8, R8 ;  /* 0x00000008110e7825 */ /* 0x000fe200078e0208 */
[----:B------:R-:W-:Y:S01]  /*0690*/  IADD3 R4, PT, PT, R16, R7, RZ ;  /* 0x0000000710047210 */ /* 0x000fe20007ffe0ff */
[----:B--2---:R0:W-:Y:S04]  /*06a0*/  STG.E.64 desc[UR6][R12.64], R10 ;  /* 0x0000000a0c007986 */ /* 0x0041e8000c101b06 */
[----:B------:R-:W2:Y:S01]  /*06b0*/  LDG.E.64 R14, desc[UR6][R14.64] ;  /* 0x000000060e0e7981 */ /* 0x000ea2000c1e1b00 */
[----:B------:R-:W-:Y:S02]  /*06c0*/  IMAD R19, R4, R0, R3 ;  /* 0x0000000004137224 */ /* 0x000fe400078e0203 */
[----:B------:R-:W-:-:S04]  /*06d0*/  IMAD.WIDE R16, R7, 0x8, R12 ;  /* 0x0000000807107825 */ /* 0x000fc800078e020c */
[----:B------:R-:W-:Y:S01]  /*06e0*/  IMAD.WIDE R18, R19, 0x8, R8 ;  /* 0x0000000813127825 */ /* 0x000fe200078e0208 */
[----:B------:R-:W-:Y:S01]  /*06f0*/  IADD3 R4, PT, PT, R4, R7, RZ ;  /* 0x0000000704047210 */ /* 0x000fe20007ffe0ff */
[----:B--2---:R2:W-:Y:S04]  /*0700*/  STG.E.64 desc[UR6][R16.64], R14 ;  /* 0x0000000e10007986 */ /* 0x0045e8000c101b06 */
[----:B------:R-:W3:Y:S01]  /*0710*/  LDG.E.64 R18, desc[UR6][R18.64] ;  /* 0x0000000612127981 */ /* 0x000ee2000c1e1b00 */
[----:B------:R-:W-:Y:S02]  /*0720*/  IMAD R23, R4, R0, R3 ;  /* 0x0000000004177224 */ /* 0x000fe400078e0203 */
[----:B------:R-:W-:-:S04]  /*0730*/  IMAD.WIDE R20, R7, 0x8, R16 ;  /* 0x0000000807147825 */ /* 0x000fc800078e0210 */
[----:B------:R-:W-:Y:S01]  /*0740*/  IMAD.WIDE R8, R23, 0x8, R8 ;  /* 0x0000000817087825 */ /* 0x000fe200078e0208 */
[----:B---3--:R2:W-:Y:S05]  /*0750*/  STG.E.64 desc[UR6][R20.64], R18 ;  /* 0x0000001214007986 */ /* 0x0085ea000c101b06 */
[----:B------:R-:W3:Y:S01]  /*0760*/  LDG.E.64 R8, desc[UR6][R8.64] ;  /* 0x0000000608087981 */ /* 0x000ee2000c1e1b00 */
[----:B0-----:R-:W-:Y:S01]  /*0770*/  IMAD.WIDE R10, R7, 0x8, R20 ;  /* 0x00000008070a7825 */ /* 0x001fe200078e0214 */
[----:B------:R-:W-:-:S04]  /*0780*/  IADD3 R5, PT, PT, R5, 0x4, RZ ;  /* 0x0000000405057810 */ /* 0x000fc80007ffe0ff */
[----:B---3--:R2:W-:Y:S03]  /*0790*/  STG.E.64 desc[UR6][R10.64], R8 ;  /* 0x000000080a007986 */ /* 0x0085e6000c101b06 */
.L_x_15:
[----:B------:R-:W-:Y:S05]  /*07a0*/  @!P1 EXIT ;  /* 0x000000000000994d */ /* 0x000fea0003800000 */
[----:B------:R-:W-:Y:S02]  /*07b0*/  ISETP.NE.AND P0, PT, R22, 0x1, PT ;  /* 0x000000011600780c */ /* 0x000fe40003f05270 */
[----:B------:R-:W-:-:S04]  /*07c0*/  LOP3.LUT R4, R0, 0x1, RZ, 0xc0, !PT ;  /* 0x0000000100047812 */ /* 0x000fc800078ec0ff */
[----:B------:R-:W-:-:S07]  /*07d0*/  ISETP.NE.U32.AND P1, PT, R4, 0x1, PT ;  /* 0x000000010400780c */ /* 0x000fce0003f25070 */
[----:B------:R-:W-:Y:S06]  /*07e0*/  @!P0 BRA `(.L_x_16) ;  /* 0x0000000000408947 */ /* 0x000fec0003800000 */
[----:B--2---:R-:W0:Y:S01]  /*07f0*/  LDC.64 R8, c[0x0][0x380] ;  /* 0x0000e000ff087b82 */ /* 0x004e220000000a00 */
        /* <DEDUP_REMOVED lines=10> */
[----:B--2---:R0:W-:Y:S05]  /*08a0*/  STG.E.64 desc[UR6][R12.64], R10 ;  /* 0x0000000a0c007986 */ /* 0x0041ea000c101b06 */
[----:B------:R-:W2:Y:S01]  /*08b0*/  LDG.E.64 R8, desc[UR6][R8.64] ;  /* 0x0000000608087981 */ /* 0x000ea2000c1e1b00 */
[----:B------:R-:W-:Y:S01]  /*08c0*/  IMAD.WIDE R14, R7, 0x8, R12 ;  /* 0x00000008070e7825 */ /* 0x000fe200078e020c */
[----:B------:R-:W-:-:S04]  /*08d0*/  IADD3 R5, PT, PT, R5, 0x2, RZ ;  /* 0x0000000205057810 */ /* 0x000fc80007ffe0ff */
[----:B--2---:R0:W-:Y:S03]  /*08e0*/  STG.E.64 desc[UR6][R14.64], R8 ;  /* 0x000000080e007986 */ /* 0x0041e6000c101b06 */
.L_x_16:
[----:B------:R-:W-:Y:S05]  /*08f0*/  @P1 EXIT ;  /* 0x000000000000194d */ /* 0x000fea0003800000 */
[----:B0-2---:R-:W0:Y:S01]  /*0900*/  LDC.64 R8, c[0x0][0x380] ;  /* 0x0000e000ff087b82 */ /* 0x005e220000000a00 */
[----:B------:R-:W-:-:S04]  /*0910*/  IMAD R10, R5, R7, R2 ;  /* 0x00000007050a7224 */ /* 0x000fc800078e0202 */
[----:B------:R-:W-:-:S03]  /*0920*/  IMAD R3, R10, R0, R3 ;  /* 0x000000000a037224 */ /* 0x000fc600078e0203 */
[----:B------:R-:W2:Y:S01]  /*0930*/  LDC.64 R4, c[0x0][0x388] ;  /* 0x0000e200ff047b82 */ /* 0x000ea20000000a00 */
[----:B0-----:R-:W-:-:S06]  /*0940*/  IMAD.WIDE R2, R3, 0x8, R8 ;  /* 0x0000000803027825 */ /* 0x001fcc00078e0208 */
[----:B------:R-:W3:Y:S01]  /*0950*/  LDG.E.64 R2, desc[UR6][R2.64] ;  /* 0x0000000602027981 */ /* 0x000ee2000c1e1b00 */
[----:B------:R-:W-:-:S04]  /*0960*/  IMAD R7, R6, R7, R10 ;  /* 0x0000000706077224 */ /* 0x000fc800078e020a */
[----:B--2---:R-:W-:-:S05]  /*0970*/  IMAD.WIDE R4, R7, 0x8, R4 ;  /* 0x0000000807047825 */ /* 0x004fca00078e0204 */
[----:B---3--:R-:W-:Y:S01]  /*0980*/  STG.E.64 desc[UR6][R4.64], R2 ;  /* 0x0000000204007986 */ /* 0x008fe2000c101b06 */
[----:B------:R-:W-:Y:S05]  /*0990*/  EXIT ;  /* 0x000000000000794d */ /* 0x000fea0003800000 */
.L_x_17:
        /* <DEDUP_REMOVED lines=14> */
.L_x_30:


//--------------------- .text._Z7y_sweepPdiii     --------------------------
	.section	.text._Z7y_sweepPdiii,"ax",@progbits
	.align	128
        .global         _Z7y_sweepPdiii
        .type           _Z7y_sweepPdiii,@function
        .size           _Z7y_sweepPdiii,(.L_x_31 - _Z7y_sweepPdiii)
        .other          _Z7y_sweepPdiii,@"STO_CUDA_ENTRY STV_DEFAULT"
_Z7y_sweepPdiii:
.text._Z7y_sweepPdiii:
[----:B------:R-:W-:Y:S01]  /*0000*/  LDC R1, c[0x0][0x37c] ;  /* 0x0000df00ff017b82 */ /* 0x000fe20000000800 */
[----:B------:R-:W0:Y:S07]  /*0010*/  S2R R5, SR_TID.Y ;  /* 0x0000000000057919 */ /* 0x000e2e0000002200 */
[----:B------:R-:W0:Y:S01]  /*0020*/  S2UR UR6, SR_CTAID.Y ;  /* 0x00000000000679c3 */ /* 0x000e220000002600 */
[----:B------:R-:W1:Y:S07]  /*0030*/  S2R R8, SR_TID.X ;  /* 0x0000000000087919 */ /* 0x000e6e0000002100 */
[----:B------:R-:W0:Y:S01]  /*0040*/  LDC R4, c[0x0][0x364] ;  /* 0x0000d900ff047b82 */ /* 0x000e220000000800 */
[----:B------:R-:W2:Y:S07]  /*0050*/  LDCU UR5, c[0x0][0x360] ;  /* 0x00006c00ff0577ac */ /* 0x000eae0008000800 */
[----:B------:R-:W3:Y:S08]  /*0060*/  LDC.64 R2, c[0x0][0x388] ;  /* 0x0000e200ff027b82 */ /* 0x000ef00000000a00 */
[----:B------:R-:W2:Y:S08]  /*0070*/  S2UR UR4, SR_CTAID.X ;  /* 0x00000000000479c3 */ /* 0x000eb00000002500 */
[----:B------:R-:W4:Y:S01]  /*0080*/  LDC R0, c[0x0][0x390] ;  /* 0x0000e400ff007b82 */ /* 0x000f220000000800 */
[----:B0-----:R-:W-:Y:S01]  /*0090*/  IMAD R4, R4, UR6, R5 ;  /* 0x0000000604047c24 */ /* 0x001fe2000f8e0205 */
[----:B---3--:R-:W-:-:S04]  /*00a0*/  IADD3 R5, PT, PT, R2, -0x1, RZ ;  /* 0xffffffff02057810 */ /* 0x008fc80007ffe0ff */
[----:B------:R-:W-:Y:S01]  /*00b0*/  ISETP.GE.AND P0, PT, R4, R5, PT ;  /* 0x000000050400720c */ /* 0x000fe20003f06270 */
[----:B--2---:R-:W-:-:S03]  /*00c0*/  UIMAD UR4, UR4, UR5, URZ ;  /* 0x00000005040472a4 */ /* 0x004fc6000f8e02ff */
[----:B------:R-:W-:-:S03]  /*00d0*/  ISETP.EQ.OR P0, PT, R4, RZ, P0 ;  /* 0x000000ff0400720c */ /* 0x000fc60000702670 */
[----:B-1----:R-:W-:Y:S02]  /*00e0*/  IADD3 R21, PT, PT, R8, UR4, RZ ;  /* 0x0000000408157c10 */ /* 0x002fe4000fffe0ff */
[----:B----4-:R-:W-:Y:S02]  /*00f0*/  IADD3 R2, PT, PT, R0, -0x1, RZ ;  /* 0xffffffff00027810 */ /* 0x010fe40007ffe0ff */
[----:B------:R-:W-:-:S04]  /*0100*/  ISETP.LT.OR P0, PT, R21, 0x1, P0 ;  /* 0x000000011500780c */ /* 0x000fc80000701670 */
[----:B------:R-:W-:-:S04]  /*0110*/  ISETP.GE.OR P0, PT, R21, R2, P0 ;  /* 0x000000021500720c */ /* 0x000fc80000706670 */
[----:B------:R-:W-:-:S13]  /*0120*/  ISETP.LT.OR P0, PT, R3, 0x3, P0 ;  /* 0x000000030300780c */ /* 0x000fda0000701670 */
[----:B------:R-:W-:Y:S05]  /*0130*/  @P0 EXIT ;  /* 0x000000000000094d */ /* 0x000fea0003800000 */
[----:B------:R-:W-:Y:S01]  /*0140*/  IADD3 R2, PT, PT, R3, -0x3, RZ ;  /* 0xfffffffd03027810 */ /* 0x000fe20007ffe0ff */
[----:B------:R-:W-:Y:S01]  /*0150*/  IMAD R9, R4, R3, RZ ;  /* 0x0000000304097224 */ /* 0x000fe200078e02ff */
[----:B------:R-:W0:Y:S01]  /*0160*/  LDCU.64 UR6, c[0x0][0x358] ;  /* 0x00006b00ff0677ac */ /* 0x000e220008000a00 */
[----:B------:R-:W-:Y:S01]  /*0170*/  HFMA2 R7, -RZ, RZ, 0, 5.9604644775390625e-08 ;  /* 0x00000001ff077431 */ /* 0x000fe200000001ff */
[----:B------:R-:W-:Y:S01]  /*0180*/  ISETP.GE.U32.AND P0, PT, R2, 0x7, PT ;  /* 0x000000070200780c */ /* 0x000fe20003f06070 */
[----:B------:R-:W-:Y:S01]  /*0190*/  IMAD R17, R9, R0, R21 ;  /* 0x0000000009117224 */ /* 0x000fe200078e0215 */
[----:B------:R-:W-:-:S04]  /*01a0*/  IADD3 R2, PT, PT, R3, -0x2, RZ ;  /* 0xfffffffe03027810 */ /* 0x000fc80007ffe0ff */
[----:B------:R-:W-:-:S07]  /*01b0*/  LOP3.LUT R20, R2, 0x7, RZ, 0xc0, !PT ;  /* 0x0000000702147812 */ /* 0x000fce00078ec0ff */
[----:B------:R-:W-:Y:S05]  /*01c0*/  @!P0 BRA `(.L_x_18) ;  /* 0x0000000000e88947 */ /* 0x000fea0003800000 */
[----:B------:R-:W1:Y:S01]  /*01d0*/  LDC.64 R4, c[0x0][0x380] ;  /* 0x0000e000ff047b82 */ /* 0x000e620000000a00 */
[C---:B------:R-:W-:Y:S01]  /*01e0*/  IADD3 R6, PT, PT, R9.reuse, 0x2, RZ ;  /* 0x0000000209067810 */ /* 0x040fe20007ffe0ff */
[-C--:B------:R-:W-:Y:S01]  /*01f0*/  IMAD R9, R9, R0.reuse, R8 ;  /* 0x0000000009097224 */ /* 0x080fe200078e0208 */
[----:B------:R-:W-:Y:S02]  /*0200*/  LOP3.LUT R18, R2, 0xfffffff8, RZ, 0xc0, !PT ;  /* 0xfffffff802127812 */ /* 0x000fe400078ec0ff */
[----:B------:R-:W-:Y:S01]  /*0210*/  MOV R16, RZ ;  /* 0x000000ff00107202 */ /* 0x000fe20000000f00 */
[----:B------:R-:W-:Y:S01]  /*0220*/  IMAD R21, R6, R0, R21 ;  /* 0x0000000006157224 */ /* 0x000fe200078e0215 */
[----:B------:R-:W-:Y:S02]  /*0230*/  IADD3 R19, PT, PT, R9, UR4, RZ ;  /* 0x0000000409137c10 */ /* 0x000fe4000fffe0ff */
[----:B------:R-:W-:-:S07]  /*0240*/  IADD3 R18, PT, PT, -R18, RZ, RZ ;  /* 0x000000ff12127210 */ /* 0x000fce0007ffe1ff */
.L_x_19:
[----:B-12---:R-:W-:-:S04]  /*0250*/  IMAD.WIDE R12, R19, 0x8, R4 ;  /* 0x00000008130c7825 */ /* 0x006fc800078e0204 */
[----:B------:R-:W-:Y:S01]  /*0260*/  IMAD.WIDE R6, R21, 0x8, R4 ;  /* 0x0000000815067825 */ /* 0x000fe200078e0204 */
[----:B0-----:R-:W2:Y:S04]  /*0270*/  LDG.E.64 R8, desc[UR6][R12.64] ;  /* 0x000000060c087981 */ /* 0x001ea8000c1e1b00 */
[----:B------:R-:W2:Y:S01]  /*0280*/  LDG.E.64 R10, desc[UR6][R6.64] ;  /* 0x00000006060a7981 */ /* 0x000ea2000c1e1b00 */
[----:B------:R-:W-:Y:S01]  /*0290*/  IMAD.WIDE R26, R0, 0x8, R12 ;  /* 0x00000008001a7825 */ /* 0x000fe200078e020c */
[----:B--2---:R-:W-:-:S08]  /*02a0*/  DADD R8, R8, R10 ;  /* 0x0000000008087229 */ /* 0x004fd0000000000a */
[----:B------:R-:W-:Y:S01]  /*02b0*/  DMUL R14, R8, 0.5 ;  /* 0x3fe00000080e7828 */ /* 0x000fe20000000000 */
[----:B------:R-:W-:-:S06]  /*02c0*/  IMAD.WIDE R8, R0, 0x8, R6 ;  /* 0x0000000800087825 */ /* 0x000fcc00078e0206 */
[----:B------:R0:W-:Y:S04]  /*02d0*/  STG.E.64 desc[UR6][R26.64], R14 ;  /* 0x0000000e1a007986 */ /* 0x0001e8000c101b06 */
[----:B------:R-:W2:Y:S02]  /*02e0*/  LDG.E.64 R10, desc[UR6][R8.64] ;  /* 0x00000006080a7981 */ /* 0x000ea4000c1e1b00 */
        /* <DEDUP_REMOVED lines=9> */
[----:B0-----:R-:W3:Y:S02]  /*0380*/  LDG.E.64 R14, desc[UR6][R12.64] ;  /* 0x000000060c0e7981 */ /* 0x001ee4000c1e1b00 */
[----:B---3--:R-:W-:-:S08]  /*0390*/  DADD R14, R24, R14 ;  /* 0x00000000180e7229 */ /* 0x008fd0000000000e */
[----:B------:R-:W-:Y:S01]  /*03a0*/  DMUL R26, R14, 0.5 ;  /* 0x3fe000000e1a7828 */ /* 0x000fe20000000000 */
[----:B------:R-:W-:-:S06]  /*03b0*/  IMAD.WIDE R14, R0, 0x8, R12 ;  /* 0x00000008000e7825 */ /* 0x000fcc00078e020c */
[----:B------:R0:W-:Y:S04]  /*03c0*/  STG.E.64 desc[UR6][R10.64], R26 ;  /* 0x0000001a0a007986 */ /* 0x0001e8000c101b06 */
[----:B-1----:R-:W3:Y:S02]  /*03d0*/  LDG.E.64 R6, desc[UR6][R14.64] ;  /* 0x000000060e067981 */ /* 0x002ee4000c1e1b00 */
[----:B---3--:R-:W-:-:S08]  /*03e0*/  DADD R6, R26, R6 ;  /* 0x000000001a067229 */ /* 0x008fd00000000006 */
[----:B------:R-:W-:Y:S01]  /*03f0*/  DMUL R22, R6, 0.5 ;  /* 0x3fe0000006167828 */ /* 0x000fe20000000000 */
[----:B------:R-:W-:-:S06]  /*0400*/  IMAD.WIDE R6, R0, 0x8, R14 ;  /* 0x0000000800067825 */ /* 0x000fcc00078e020e */
[----:B------:R1:W-:Y:S04]  /*0410*/  STG.E.64 desc[UR6][R12.64], R22 ;  /* 0x000000160c007986 */ /* 0x0003e8000c101b06 */
[----:B--2---:R-:W2:Y:S02]  /*0420*/  LDG.E.64 R8, desc[UR6][R6.64] ;  /* 0x0000000606087981 */ /* 0x004ea4000c1e1b00 */
[----:B--2---:R-:W-:-:S08]  /*0430*/  DADD R8, R22, R8 ;  /* 0x0000000016087229 */ /* 0x004fd00000000008 */
[----:B------:R-:W-:Y:S01]  /*0440*/  DMUL R24, R8, 0.5 ;  /* 0x3fe0000008187828 */ /* 0x000fe20000000000 */
[----:B------:R-:W-:-:S06]  /*0450*/  IMAD.WIDE R8, R0, 0x8, R6 ;  /* 0x0000000800087825 */ /* 0x000fcc00078e0206 */
[----:B------:R2:W-:Y:S04]  /*0460*/  STG.E.64 desc[UR6][R14.64], R24 ;  /* 0x000000180e007986 */ /* 0x0005e8000c101b06 */
[----:B0-----:R-:W3:Y:S01]  /*0470*/  LDG.E.64 R10, desc[UR6][R8.64] ;  /* 0x00000006080a7981 */ /* 0x001ee2000c1e1b00 */
[----:B------:R-:W-:Y:S01]  /*0480*/  IMAD.WIDE R26, R0, 0x8, R8 ;  /* 0x00000008001a7825 */ /* 0x000fe200078e0208 */
[----:B---3--:R-:W-:-:S08]  /*0490*/  DADD R10, R24, R10 ;  /* 0x00000000180a7229 */ /* 0x008fd0000000000a */
[----:B------:R-:W-:-:S07]  /*04a0*/  DMUL R10, R10, 0.5 ;  /* 0x3fe000000a0a7828 */ /* 0x000fce0000000000 */
[----:B------:R2:W-:Y:S04]  /*04b0*/  STG.E.64 desc[UR6][R6.64], R10 ;  /* 0x0000000a06007986 */ /* 0x0005e8000c101b06 */
[----:B------:R-:W1:Y:S01]  /*04c0*/  LDG.E.64 R26, desc[UR6][R26.64] ;  /* 0x000000061a1a7981 */ /* 0x000e62000c1e1b00 */
[----:B------:R-:W-:Y:S01]  /*04d0*/  VIADD R18, R18, 0x8 ;  /* 0x0000000812127836 */ /* 0x000fe20000000000 */
[----:B------:R-:W-:Y:S02]  /*04e0*/  IADD3 R16, PT, PT, R16, 0x8, RZ ;  /* 0x0000000810107810 */ /* 0x000fe40007ffe0ff */
[----:B------:R-:W-:Y:S02]  /*04f0*/  LEA R19, R0, R19, 0x3 ;  /* 0x0000001300137211 */ /* 0x000fe400078e18ff */
[----:B------:R-:W-:-:S02]  /*0500*/  ISETP.NE.AND P0, PT, R18, RZ, PT ;  /* 0x000000ff1200720c */ /* 0x000fc40003f05270 */
[----:B------:R-:W-:Y:S01]  /*0510*/  LEA R21, R0, R21, 0x3 ;  /* 0x0000001500157211 */ /* 0x000fe200078e18ff */
[----:B-1----:R-:W-:-:S08]  /*0520*/  DADD R12, R10, R26 ;  /* 0x000000000a0c7229 */ /* 0x002fd0000000001a */
[----:B------:R-:W-:-:S07]  /*0530*/  DMUL R12, R12, 0.5 ;  /* 0x3fe000000c0c7828 */ /* 0x000fce0000000000 */
[----:B------:R2:W-:Y:S01]  /*0540*/  STG.E.64 desc[UR6][R8.64], R12 ;  /* 0x0000000c08007986 */ /* 0x0005e2000c101b06 */
[----:B------:R-:W-:Y:S05]  /*0550*/  @P0 BRA `(.L_x_19) ;  /* 0xfffffffc003c0947 */ /* 0x000fea000383ffff */
[----:B--2---:R-:W-:-:S07]  /*0560*/  IADD3 R7, PT, PT, R16, 0x1, RZ ;  /* 0x0000000110077810 */ /* 0x004fce0007ffe0ff */
.L_x_18:
[----:B------:R-:W-:-:S13]  /*0570*/  ISETP.NE.AND P0, PT, R20, RZ, PT ;  /* 0x000000ff1400720c */ /* 0x000fda0003f05270 */
[----:B0-----:R-:W-:Y:S05]  /*0580*/  @!P0 EXIT ;  /* 0x000000000000894d */ /* 0x001fea0003800000 */
[----:B------:R-:W-:Y:S02]  /*0590*/  ISETP.GE.U32.AND P0, PT, R20, 0x4, PT ;  /* 0x000000041400780c */ /* 0x000fe40003f06070 */
[----:B------:R-:W-:-:S04]  /*05a0*/  LOP3.LUT R2, R2, 0x3, RZ, 0xc0, !PT ;  /* 0x0000000302027812 */ /* 0x000fc800078ec0ff */
[----:B------:R-:W-:-:S07]  /*05b0*/  ISETP.NE.AND P1, PT, R2, RZ, PT ;  /* 0x000000ff0200720c */ /* 0x000fce0003f25270 */
[----:B------:R-:W-:Y:S06]  /*05c0*/  @!P0 BRA `(.L_x_20) ;  /* 0x0000000000748947 */ /* 0x000fec0003800000 */
[----:B------:R-:W0:Y:S01]  /*05d0*/  LDC.64 R4, c[0x0][0x380] ;  /* 0x0000e000ff047b82 */ /* 0x000e220000000a00 */
[CC--:B------:R-:W-:Y:S02]  /*05e0*/  IMAD R6, R7.reuse, R0.reuse, -R0 ;  /* 0x0000000007067224 */ /* 0x0c0fe400078e0a00 */
[----:B------:R-:W-:-:S03]  /*05f0*/  IMAD R9, R7, R0, R17 ;  /* 0x0000000007097224 */ /* 0x000fc600078e0211 */
[----:B------:R-:W-:Y:S01]  /*0600*/  IADD3 R13, PT, PT, R17, R6, RZ ;  /* 0x00000006110d7210 */ /* 0x000fe20007ffe0ff */
[----:B------:R-:W-:-:S04]  /*0610*/  IMAD.IADD R9, R9, 0x1, R0 ;  /* 0x0000000109097824 */ /* 0x000fc800078e0200 */
[----:B0-----:R-:W-:-:S04]  /*0620*/  IMAD.WIDE R12, R13, 0x8, R4 ;  /* 0x000000080d0c7825 */ /* 0x001fc800078e0204 */
[----:B------:R-:W-:Y:S02]  /*0630*/  IMAD.WIDE R4, R9, 0x8, R4 ;  /* 0x0000000809047825 */ /* 0x000fe400078e0204 */
[----:B------:R-:W2:Y:S04]  /*0640*/  LDG.E.64 R8, desc[UR6][R12.64] ;  /* 0x000000060c087981 */ /* 0x000ea8000c1e1b00 */
        /* <DEDUP_REMOVED lines=11> */
[----:B------:R-:W2:Y:S01]  /*0700*/  LDG.E.64 R12, desc[UR6][R10.64] ;  /* 0x000000060a0c7981 */ /* 0x000ea2000c1e1b00 */
[----:B------:R-:W-:Y:S01]  /*0710*/  IMAD.WIDE R22, R0, 0x8, R10 ;  /* 0x0000000800167825 */ /* 0x000fe200078e020a */
[----:B--2---:R-:W-:-:S08]  /*0720*/  DADD R12, R20, R12 ;  /* 0x00000000140c7229 */ /* 0x004fd0000000000c */
[----:B------:R-:W-:-:S07]  /*0730*/  DMUL R12, R12, 0.5 ;  /* 0x3fe000000c0c7828 */ /* 0x000fce0000000000 */
[----:B------:R1:W-:Y:S04]  /*0740*/  STG.E.64 desc[UR6][R8.64], R12 ;  /* 0x0000000c08007986 */ /* 0x0003e8000c101b06 */
[----:B------:R-:W0:Y:S01]  /*0750*/  LDG.E.64 R22, desc[UR6][R22.64] ;  /* 0x0000000616167981 */ /* 0x000e22000c1e1b00 */
[----:B------:R-:W-:Y:S01]  /*0760*/  IADD3 R7, PT, PT, R7, 0x4, RZ ;  /* 0x0000000407077810 */ /* 0x000fe20007ffe0ff */
[----:B0-----:R-:W-:-:S08]  /*0770*/  DADD R14, R12, R22 ;  /* 0x000000000c0e7229 */ /* 0x001fd00000000016 */
[----:B------:R-:W-:-:S07]  /*0780*/  DMUL R14, R14, 0.5 ;  /* 0x3fe000000e0e7828 */ /* 0x000fce0000000000 */
[----:B------:R1:W-:Y:S04]  /*0790*/  STG.E.64 desc[UR6][R10.64], R14 ;  /* 0x0000000e0a007986 */ /* 0x0003e8000c101b06 */
.L_x_20:
[----:B------:R-:W-:Y:S05]  /*07a0*/  @!P1 EXIT ;  /* 0x000000000000994d */ /* 0x000fea0003800000 */
[----:B------:R-:W-:Y:S02]  /*07b0*/  ISETP.NE.AND P0, PT, R2, 0x1, PT ;  /* 0x000000010200780c */ /* 0x000fe40003f05270 */
[----:B------:R-:W-:-:S04]  /*07c0*/  LOP3.LUT R3, R3, 0x1, RZ, 0xc0, !PT ;  /* 0x0000000103037812 */ /* 0x000fc800078ec0ff */
[----:B------:R-:W-:-:S07]  /*07d0*/  ISETP.NE.U32.AND P1, PT, R3, 0x1, PT ;  /* 0x000000010300780c */ /* 0x000fce0003f25070 */
[----:B------:R-:W-:Y:S06]  /*07e0*/  @!P0 BRA `(.L_x_21) ;  /* 0x00000000004c8947 */ /* 0x000fec0003800000 */
[----:B------:R-:W0:Y:S01]  /*07f0*/  LDC.64 R2, c[0x0][0x380] ;  /* 0x0000e000ff027b82 */ /* 0x000e220000000a00 */
[CC--:B-1----:R-:W-:Y:S02]  /*0800*/  IMAD R4, R7.reuse, R0.reuse, -R0 ;  /* 0x0000000007047224 */ /* 0x0c2fe400078e0a00 */
[----:B------:R-:W-:-:S03]  /*0810*/  IMAD R5, R7, R0, R17 ;  /* 0x0000000007057224 */ /* 0x000fc600078e0211 */
[----:B------:R-:W-:Y:S02]  /*0820*/  IADD3 R9, PT, PT, R17, R4, RZ ;  /* 0x0000000411097210 */ /* 0x000fe40007ffe0ff */
[----:B------:R-:W-:-:S03]  /*0830*/  IADD3 R5, PT, PT, R5, R0, RZ ;  /* 0x0000000005057210 */ /* 0x000fc60007ffe0ff */
[----:B0-----:R-:W-:-:S04]  /*0840*/  IMAD.WIDE R8, R9, 0x8, R2 ;  /* 0x0000000809087825 */ /* 0x001fc800078e0202 */
[----:B------:R-:W-:Y:S02]  /*0850*/  IMAD.WIDE R10, R5, 0x8, R2 ;  /* 0x00000008050a7825 */ /* 0x000fe400078e0202 */
[----:B------:R-:W2:Y:S04]  /*0860*/  LDG.E.64 R2, desc[UR6][R8.64] ;  /* 0x0000000608027981 */ /* 0x000ea8000c1e1b00 */
[----:B------:R-:W2:Y:S01]  /*0870*/  LDG.E.64 R4, desc[UR6][R10.64] ;  /* 0x000000060a047981 */ /* 0x000ea2000c1e1b00 */
[----:B------:R-:W-:-:S04]  /*0880*/  IMAD.WIDE R12, R0, 0x8, R8 ;  /* 0x00000008000c7825 */ /* 0x000fc800078e0208 */
[----:B------:R-:W-:Y:S01]  /*0890*/  IMAD.WIDE R14, R0, 0x8, R10 ;  /* 0x00000008000e7825 */ /* 0x000fe200078e020a */
[----:B--2---:R-:W-:-:S08]  /*08a0*/  DADD R2, R2, R4 ;  /* 0x0000000002027229 */ /* 0x004fd00000000004 */
[----:B------:R-:W-:-:S07]  /*08b0*/  DMUL R2, R2, 0.5 ;  /* 0x3fe0000002027828 */ /* 0x000fce0000000000 */
[----:B------:R0:W-:Y:S04]  /*08c0*/  STG.E.64 desc[UR6][R12.64], R2 ;  /* 0x000000020c007986 */ /* 0x0001e8000c101b06 */
[----:B------:R-:W2:Y:S01]  /*08d0*/  LDG.E.64 R4, desc[UR6][R14.64] ;  /* 0x000000060e047981 */ /* 0x000ea2000c1e1b00 */
[----:B------:R-:W-:Y:S01]  /*08e0*/  IADD3 R7, PT, PT, R7, 0x2, RZ ;  /* 0x0000000207077810 */ /* 0x000fe20007ffe0ff */
[----:B--2---:R-:W-:-:S08]  /*08f0*/  DADD R4, R2, R4 ;  /* 0x0000000002047229 */ /* 0x004fd00000000004 */
[----:B------:R-:W-:-:S07]  /*0900*/  DMUL R4, R4, 0.5 ;  /* 0x3fe0000004047828 */ /* 0x000fce0000000000 */
[----:B------:R0:W-:Y:S04]  /*0910*/  STG.E.64 desc[UR6][R10.64], R4 ;  /* 0x000000040a007986 */ /* 0x0001e8000c101b06 */
.L_x_21:
[----:B------:R-:W-:Y:S05]  /*0920*/  @P1 EXIT ;  /* 0x000000000000194d */ /* 0x000fea0003800000 */
[----:B0-----:R-:W0:Y:S01]  /*0930*/  LDC.64 R2, c[0x0][0x380] ;  /* 0x0000e000ff027b82 */ /* 0x001e220000000a00 */
[CC--:B-1----:R-:W-:Y:S02]  /*0940*/  IMAD R5, R7.reuse, R0.reuse, R17 ;  /* 0x0000000007057224 */ /* 0x0c2fe400078e0211 */
[----:B------:R-:W-:-:S03]  /*0950*/  IMAD R4, R7, R0, -R0 ;  /* 0x0000000007047224 */ /* 0x000fc600078e0a00 */
[----:B------:R-:W-:Y:S02]  /*0960*/  IADD3 R5, PT, PT, R5, R0, RZ ;  /* 0x0000000005057210 */ /* 0x000fe40007ffe0ff */
[----:B------:R-:W-:-:S03]  /*0970*/  IADD3 R17, PT, PT, R17, R4, RZ ;  /* 0x0000000411117210 */ /* 0x000fc60007ffe0ff */
[----:B0-----:R-:W-:-:S04]  /*0980*/  IMAD.WIDE R6, R5, 0x8, R2 ;  /* 0x0000000805067825 */ /* 0x001fc800078e0202 */
[----:B------:R-:W-:Y:S02]  /*0990*/  IMAD.WIDE R2, R17, 0x8, R2 ;  /* 0x0000000811027825 */ /* 0x000fe400078e0202 */
[----:B------:R-:W2:Y:S04]  /*09a0*/  LDG.E.64 R6, desc[UR6][R6.64] ;  /* 0x0000000606067981 */ /* 0x000ea8000c1e1b00 */
[----:B------:R-:W2:Y:S01]  /*09b0*/  LDG.E.64 R4, desc[UR6][R2.64] ;  /* 0x0000000602047981 */ /* 0x000ea2000c1e1b00 */
[----:B------:R-:W-:Y:S01]  /*09c0*/  IMAD.WIDE R8, R0, 0x8, R2 ;  /* 0x0000000800087825 */ /* 0x000fe200078e0202 */
[----:B--2---:R-:W-:-:S08]  /*09d0*/  DADD R4, R4, R6 ;  /* 0x0000000004047229 */ /* 0x004fd00000000006 */
[----:B------:R-:W-:-:S07]  /*09e0*/  DMUL R4, R4, 0.5 ;  /* 0x3fe0000004047828 */ /* 0x000fce0000000000 */
[----:B------:R-:W-:Y:S01]  /*09f0*/  STG.E.64 desc[UR6][R8.64], R4 ;  /* 0x0000000408007986 */ /* 0x000fe2000c101b06 */
[----:B------:R-:W-:Y:S05]  /*0a00*/  EXIT ;  /* 0x000000000000794d */ /* 0x000fea0003800000 */
.L_x_22:
        /* <DEDUP_REMOVED lines=15> */
.L_x_31:


//--------------------- .text._Z7x_sweepPdiii     --------------------------
	.section	.text._Z7x_sweepPdiii,"ax",@progbits
	.align	128
        .global         _Z7x_sweepPdiii
        .type           _Z7x_sweepPdiii,@function
        .size           _Z7x_sweepPdiii,(.L_x_32 - _Z7x_sweepPdiii)
        .other          _Z7x_sweepPdiii,@"STO_CUDA_ENTRY STV_DEFAULT"
_Z7x_sweepPdiii:
.text._Z7x_sweepPdiii:
[----:B------:R-:W-:Y:S01]  /*0000*/  LDC R1, c[0x0][0x37c] ;  /* 0x0000df00ff017b82 */ /* 0x000fe20000000800 */
[----:B------:R-:W0:Y:S07]  /*0010*/  S2R R5, SR_TID.Y ;  /* 0x0000000000057919 */ /* 0x000e2e0000002200 */
[----:B------:R-:W0:Y:S01]  /*0020*/  S2UR UR4, SR_CTAID.Y ;  /* 0x00000000000479c3 */ /* 0x000e220000002600 */
[----:B------:R-:W1:Y:S01]  /*0030*/  LDCU UR6, c[0x0][0x390] ;  /* 0x00007200ff0677ac */ /* 0x000e620008000800 */
[----:B------:R-:W2:Y:S06]  /*0040*/  S2R R0, SR_TID.X ;  /* 0x0000000000007919 */ /* 0x000eac0000002100 */
[----:B------:R-:W0:Y:S08]  /*0050*/  LDC R8, c[0x0][0x364] ;  /* 0x0000d900ff087b82 */ /* 0x000e300000000800 */
[----:B------:R-:W3:Y:S08]  /*0060*/  LDC.64 R2, c[0x0][0x388] ;  /* 0x0000e200ff027b82 */ /* 0x000ef00000000a00 */
[----:B------:R-:W2:Y:S08]  /*0070*/  S2UR UR5, SR_CTAID.X ;  /* 0x00000000000579c3 */ /* 0x000eb00000002500 */
[----:B------:R-:W2:Y:S01]  /*0080*/  LDC R19, c[0x0][0x360] ;  /* 0x0000d800ff137b82 */ /* 0x000ea20000000800 */
[----:B0-----:R-:W-:Y:S01]  /*0090*/  IMAD R8, R8, UR4, R5 ;  /* 0x0000000408087c24 */ /* 0x001fe2000f8e0205 */
[----:B-1----:R-:W-:Y:S01]  /*00a0*/  UIADD3 UR4, UPT, UPT, UR6, -0x1, URZ ;  /* 0xffffffff06047890 */ /* 0x002fe2000fffe0ff */
[----:B---3--:R-:W-:-:S04]  /*00b0*/  IADD3 R5, PT, PT, R3, -0x1, RZ ;  /* 0xffffffff03057810 */ /* 0x008fc80007ffe0ff */
[----:B------:R-:W-:-:S04]  /*00c0*/  ISETP.GE.AND P0, PT, R8, R5, PT ;  /* 0x000000050800720c */ /* 0x000fc80003f06270 */
[----:B------:R-:W-:Y:S01]  /*00d0*/  ISETP.EQ.OR P0, PT, R8, RZ, P0 ;  /* 0x000000ff0800720c */ /* 0x000fe20000702670 */
[----:B--2---:R-:W-:-:S05]  /*00e0*/  IMAD R19, R19, UR5, R0 ;  /* 0x0000000513137c24 */ /* 0x004fca000f8e0200 */
[----:B------:R-:W-:-:S04]  /*00f0*/  ISETP.LT.OR P0, PT, R19, 0x1, P0 ;  /* 0x000000011300780c */ /* 0x000fc80000701670 */
[----:B------:R-:W-:-:S04]  /*0100*/  ISETP.GE.OR P0, PT, R19, UR4, P0 ;  /* 0x0000000413007c0c */ /* 0x000fc80008706670 */
[----:B------:R-:W-:-:S13]  /*0110*/  ISETP.LT.OR P0, PT, R2, 0x3, P0 ;  /* 0x000000030200780c */ /* 0x000fda0000701670 */
[----:B------:R-:W-:Y:S05]  /*0120*/  @P0 EXIT ;  /* 0x000000000000094d */ /* 0x000fea0003800000 */
[----:B------:R-:W-:Y:S01]  /*0130*/  IADD3 R0, PT, PT, R2, -0x3, RZ ;  /* 0xfffffffd02007810 */ /* 0x000fe20007ffe0ff */
[----:B------:R-:W0:Y:S01]  /*0140*/  LDCU.64 UR4, c[0x0][0x358] ;  /* 0x00006b00ff0477ac */ /* 0x000e220008000a00 */
[----:B------:R-:W-:Y:S02]  /*0150*/  HFMA2 R6, -RZ, RZ, 0, 5.9604644775390625e-08 ;  /* 0x00000001ff067431 */ /* 0x000fe400000001ff */
[----:B------:R-:W-:Y:S01]  /*0160*/  IMAD R13, R3, UR6, RZ ;  /* 0x00000006030d7c24 */ /* 0x000fe2000f8e02ff */
[----:B------:R-:W-:Y:S01]  /*0170*/  ISETP.GE.U32.AND P0, PT, R0, 0x7, PT ;  /* 0x000000070000780c */ /* 0x000fe20003f06070 */
[----:B------:R-:W-:Y:S01]  /*0180*/  IMAD R12, R8, UR6, R19 ;  /* 0x00000006080c7c24 */ /* 0x000fe2000f8e0213 */
[----:B------:R-:W-:-:S04]  /*0190*/  IADD3 R0, PT, PT, R2, -0x2, RZ ;  /* 0xfffffffe02007810 */ /* 0x000fc80007ffe0ff */
[----:B------:R-:W-:-:S07]  /*01a0*/  LOP3.LUT R21, R0, 0x7, RZ, 0xc0, !PT ;  /* 0x0000000700157812 */ /* 0x000fce00078ec0ff */
[----:B------:R-:W-:Y:S05]  /*01b0*/  @!P0 BRA `(.L_x_23) ;  /* 0x0000000000e48947 */ /* 0x000fea0003800000 */
[----:B------:R-:W1:Y:S01]  /*01c0*/  LDC.64 R4, c[0x0][0x380] ;  /* 0x0000e000ff047b82 */ /* 0x000e620000000a00 */
[----:B------:R-:W-:Y:S02]  /*01d0*/  LEA R8, R3, R8, 0x1 ;  /* 0x0000000803087211 */ /* 0x000fe400078e08ff */
[----:B------:R-:W-:Y:S02]  /*01e0*/  LOP3.LUT R20, R0, 0xfffffff8, RZ, 0xc0, !PT ;  /* 0xfffffff800147812 */ /* 0x000fe400078ec0ff */
[----:B------:R-:W-:Y:S01]  /*01f0*/  MOV R3, RZ ;  /* 0x000000ff00037202 */ /* 0x000fe20000000f00 */
[----:B------:R-:W-:Y:S01]  /*0200*/  IMAD R19, R8, UR6, R19 ;  /* 0x0000000608137c24 */ /* 0x000fe2000f8e0213 */
[----:B------:R-:W-:Y:S02]  /*0210*/  MOV R18, R12 ;  /* 0x0000000c00127202 */ /* 0x000fe40000000f00 */
[----:B------:R-:W-:-:S07]  /*0220*/  IADD3 R20, PT, PT, -R20, RZ, RZ ;  /* 0x000000ff14147210 */ /* 0x000fce0007ffe1ff */
.L_x_24:
[----:B-12---:R-:W-:-:S04]  /*0230*/  IMAD.WIDE R8, R18, 0x8, R4 ;  /* 0x0000000812087825 */ /* 0x006fc800078e0204 */
[----:B------:R-:W-:Y:S01]  /*0240*/  IMAD.WIDE R14, R19, 0x8, R4 ;  /* 0x00000008130e7825 */ /* 0x000fe200078e0204 */
[----:B0-----:R-:W2:Y:S04]  /*0250*/  LDG.E.64 R6, desc[UR4][R8.64] ;  /* 0x0000000408067981 */ /* 0x001ea8000c1e1b00 */
[----:B------:R-:W2:Y:S01]  /*0260*/  LDG.E.64 R10, desc[UR4][R14.64] ;  /* 0x000000040e0a7981 */ /* 0x000ea2000c1e1b00 */
[----:B------:R-:W-:-:S04]  /*0270*/  IMAD.WIDE R26, R13, 0x8, R8 ;  /* 0x000000080d1a7825 */ /* 0x000fc800078e0208 */
[----:B------:R-:W-:Y:S01]  /*0280*/  IMAD.WIDE R16, R13, 0x8, R14 ;  /* 0x000000080d107825 */ /* 0x000fe200078e020e */
[----:B--2---:R-:W-:-:S08]  /*0290*/  DADD R10, R6, R10 ;  /* 0x00000000060a7229 */ /* 0x004fd0000000000a */
[----:B------:R-:W-:-:S07]  /*02a0*/  DMUL R10, R10, 0.5 ;  /* 0x3fe000000a0a7828 */ /* 0x000fce0000000000 */
        /* <DEDUP_REMOVED lines=32> */
[----:B------:R-:W-:Y:S02]  /*04b0*/  IADD3 R20, PT, PT, R20, 0x8, RZ ;  /* 0x0000000814147810 */ /* 0x000fe40007ffe0ff */
[----:B------:R-:W-:Y:S02]  /*04c0*/  IADD3 R3, PT, PT, R3, 0x8, RZ ;  /* 0x0000000803037810 */ /* 0x000fe40007ffe0ff */
[----:B------:R-:W-:Y:S02]  /*04d0*/  ISETP.NE.AND P0, PT, R20, RZ, PT ;  /* 0x000000ff1400720c */ /* 0x000fe40003f05270 */
[----:B------:R-:W-:-:S02]  /*04e0*/  LEA R18, R13, R18, 0x3 ;  /* 0x000000120d127211 */ /* 0x000fc400078e18ff */
[----:B------:R-:W-:Y:S01]  /*04f0*/  LEA R19, R13, R19, 0x3 ;  /* 0x000000130d137211 */ /* 0x000fe200078e18ff */
[----:B-1----:R-:W-:-:S08]  /*0500*/  DADD R8, R6, R26 ;  /* 0x0000000006087229 */ /* 0x002fd0000000001a */
[----:B------:R-:W-:-:S07]  /*0510*/  DMUL R8, R8, 0.5 ;  /* 0x3fe0000008087828 */ /* 0x000fce0000000000 */
[----:B------:R2:W-:Y:S01]  /*0520*/  STG.E.64 desc[UR4][R16.64], R8 ;  /* 0x0000000810007986 */ /* 0x0005e2000c101b04 */
[----:B------:R-:W-:Y:S05]  /*0530*/  @P0 BRA `(.L_x_24) ;  /* 0xfffffffc003c0947 */ /* 0x000fea000383ffff */
[----:B--2---:R-:W-:-:S07]  /*0540*/  IADD3 R6, PT, PT, R3, 0x1, RZ ;  /* 0x0000000103067810 */ /* 0x004fce0007ffe0ff */
.L_x_23:
        /* <DEDUP_REMOVED lines=9> */
[----:B------:R-:W-:Y:S02]  /*05e0*/  IADD3 R3, PT, PT, R12, R3, RZ ;  /* 0x000000030c037210 */ /* 0x000fe40007ffe0ff */
[----:B------:R-:W-:-:S03]  /*05f0*/  IADD3 R7, PT, PT, R13, R8, RZ ;  /* 0x000000080d077210 */ /* 0x000fc60007ffe0ff */
[----:B0-----:R-:W-:-:S04]  /*0600*/  IMAD.WIDE R14, R3, 0x8, R4 ;  /* 0x00000008030e7825 */ /* 0x001fc800078e0204 */
[----:B------:R-:W-:Y:S01]  /*0610*/  IMAD.WIDE R4, R7, 0x8, R4 ;  /* 0x0000000807047825 */ /* 0x000fe200078e0204 */
        /* <DEDUP_REMOVED lines=22> */
.L_x_25:
        /* <DEDUP_REMOVED lines=24> */
.L_x_26:
[----:B------:R-:W-:Y:S05]  /*0900*/  @P1 EXIT ;  /* 0x000000000000194d */ /* 0x000fea0003800000 */
[----:B0-----:R-:W0:Y:S01]  /*0910*/  LDC.64 R2, c[0x0][0x380] ;  /* 0x0000e000ff027b82 */ /* 0x001e220000000a00 */
[CC--:B------:R-:W-:Y:S02]  /*0920*/  IMAD R0, R13.reuse, R6.reuse, R12 ;  /* 0x000000060d007224 */ /* 0x0c0fe400078e020c */
[----:B-1----:R-:W-:-:S03]  /*0930*/  IMAD R5, R13, R6, -R13 ;  /* 0x000000060d057224 */ /* 0x002fc600078e0a0d */
        /* <DEDUP_REMOVED lines=11> */
.L_x_27:
        /* <DEDUP_REMOVED lines=9> */
.L_x_32:


//--------------------- .nv.shared.reserved.0     --------------------------
	.section	.nv.shared.reserved.0,"aw",@nobits
	.weak		__nv_reservedSMEM_offset_0_alias
	.size		__nv_reservedSMEM_offset_0_alias, 0, 64
	.other		__nv_reservedSMEM_offset_0_alias,@"STO_CUDA_RESERVED_SHARED STV_DEFAULT"
__nv_reservedSMEM_offset_0_alias:
	.zero		0
	.zero		64


//--------------------- .nv.shared._Z7z_sweepPdiiiS_ --------------------------
	.section	.nv.shared._Z7z_sweepPdiiiS_,"aw",@nobits
	.sectionflags	@""
	.align	8
.nv.shared._Z7z_sweepPdiiiS_:
	.zero		9216


//--------------------- .nv.constant0._Z20reorder_from_z_majorPdS_iii --------------------------
	.section	.nv.constant0._Z20reorder_from_z_majorPdS_iii,"a",@progbits
	.sectionflags	@""
	.align	4
.nv.constant0._Z20reorder_from_z_majorPdS_iii:
	.zero		924


//--------------------- .nv.constant0._Z7z_sweepPdiiiS_ --------------------------
	.section	.nv.constant0._Z7z_sweepPdiiiS_,"a",@progbits
	.sectionflags	@""
	.align	4
.nv.constant0._Z7z_sweepPdiiiS_:
	.zero		928


//--------------------- .nv.constant0._Z18reorder_to_z_majorPdS_iii --------------------------
	.section	.nv.constant0._Z18reorder_to_z_majorPdS_iii,"a",@progbits
	.sectionflags	@""
	.align	4
.nv.constant0._Z18reorder_to_z_majorPdS_iii:
	.zero		924


//--------------------- .nv.constant0._Z7y_sweepPdiii --------------------------
	.section	.nv.constant0._Z7y_sweepPdiii,"a",@progbits
	.sectionflags	@""
	.align	4
.nv.constant0._Z7y_sweepPdiii:
	.zero		916


//--------------------- .nv.constant0._Z7x_sweepPdiii --------------------------
	.section	.nv.constant0._Z7x_sweepPdiii,"a",@progbits
	.sectionflags	@""
	.align	4
.nv.constant0._Z7x_sweepPdiii:
	.zero		916


//--------------------- SYMBOLS --------------------------

	.type		.nv.reservedSmem.offset0,@object
	.size		.nv.reservedSmem.offset0,0x4
	.type		.nv.reservedSmem.cap,@object
	.size		.nv.reservedSmem.cap,0x4
